def matmul_kernel(
    a_ptr,
    b_ptr,
    c_ptr,
    M,
    N,
    K,
    stride_am,
    stride_ak,
    stride_bk,
    stride_bn,
    stride_cm,
    stride_cn,
    BLOCK_M: tl.constexpr,
    BLOCK_N: tl.constexpr,
    BLOCK_K: tl.constexpr,
    GROUP_M: tl.constexpr,
):
    pid = tl.program_id(axis=0)
    num_pid_m = tl.cdiv(M, BLOCK_M)
    num_pid_n = tl.cdiv(N, BLOCK_N)
    num_pid_in_group = GROUP_M * num_pid_n
    group_id = pid // num_pid_in_group
    first_pid_m = group_id * GROUP_M
    group_size_m = min(num_pid_m - first_pid_m, GROUP_M)
    pid_m = first_pid_m + ((pid % num_pid_in_group) % group_size_m)
    pid_n = (pid % num_pid_in_group) // group_size_m

    offs_am = (pid_m * BLOCK_M + tl.arange(0, BLOCK_M)) % M
    offs_bn = (pid_n * BLOCK_N + tl.arange(0, BLOCK_N)) % N
    offs_k = tl.arange(0, BLOCK_K)
    a_ptrs = a_ptr + offs_am[:, None] * stride_am + offs_k[None, :] * stride_ak
    b_ptrs = b_ptr + offs_k[:, None] * stride_bk + offs_bn[None, :] * stride_bn

    acc = tl.zeros((BLOCK_M, BLOCK_N), dtype=tl.float32)
    for kk in range(0, tl.cdiv(K, BLOCK_K)):
        a = tl.load(a_ptrs, mask=offs_k[None, :] < K - kk * BLOCK_K, other=0.0)
        b = tl.load(b_ptrs, mask=offs_k[:, None] < K - kk * BLOCK_K, other=0.0)
        acc = tl.dot(a, b, acc)
        a_ptrs += BLOCK_K * stride_ak
        b_ptrs += BLOCK_K * stride_bk

    c = acc.to(c_ptr.dtype.element_ty)
    offs_cm = pid_m * BLOCK_M + tl.arange(0, BLOCK_M)
    offs_cn = pid_n * BLOCK_N + tl.arange(0, BLOCK_N)
    c_ptrs = c_ptr + offs_cm[:, None] * stride_cm + offs_cn[None, :] * stride_cn
    mask = (offs_cm[:, None] < M) & (offs_cn[None, :] < N)
    tl.store(c_ptrs, c, mask=mask)

# config = {"BLOCK_K": 64, "BLOCK_M": 64, "BLOCK_N": 64, "GROUP_M": 1, "arch": "sm_100", "dtype": "fp32", "num_ctas": 1, "num_stages": 3, "num_warps": 4}
# arch = sm_100


// ===== COMPILED SASS (sm_100a) =====

	.target	sm_100a

	.elftype	@"ET_EXEC"


//--------------------- .note.nv.tkinfo           --------------------------
	.section	.note.nv.tkinfo,"",@"SHT_NOTE"
	.sectionflags	@"SHF_NOTE_NV_TKINFO"
	.tkinfo
        /*0018*/ 	.word	0x00000081
        /*0030*/ 	.string	""
        /*0030*/ 	.string	"ptxas-blackwell"
        /*0030*/ 	.string	"Cuda compilation tools, release 12.9, V12.9.86"
        /*0030*/ 	.string	"Build cuda_12.9.r12.9/compiler.36037853_0"
        /*0030*/ 	.string	"-v  -suppress-debug-info  -lineinfo  -arch sm_100a "



//--------------------- .note.nv.cuver            --------------------------
	.section	.note.nv.cuver,"",@"SHT_NOTE"
	.sectionflags	@"SHF_NOTE_NV_CUVER"
        /*0018*/ 	.short	0x0001
        /*001a*/ 	.short	0x0064
        /*001c*/ 	.short	0x0001
        /*001e*/ 	.short	0x0000
        /*0020*/ 	.short	0x0001
        /*0022*/ 	.short	0x0000


//--------------------- .nv.info                  --------------------------
	.section	.nv.info,"",@"SHT_CUDA_INFO"
	.align	4


	//----- nvinfo : EIATTR_REGCOUNT
	.align		4
        /*0000*/ 	.byte	0x04, 0x2f
        /*0002*/ 	.short	(.L_4 - .L_3)
	.align		4
.L_3:
        /*0004*/ 	.word	index@(matmul_kernel)
        /*0008*/ 	.word	0x000000ff


	//----- nvinfo : EIATTR_FRAME_SIZE
	.align		4
.L_4:
        /*000c*/ 	.byte	0x04, 0x11
        /*000e*/ 	.short	(.L_6 - .L_5)
	.align		4
.L_5:
        /*0010*/ 	.word	index@($__internal_2_$__cuda_sm10x_tcgen05_guardrail_trap_unallocated_columns_being_dealloced)
        /*0014*/ 	.word	0x00000000


	//----- nvinfo : EIATTR_FRAME_SIZE
	.align		4
.L_6:
        /*0018*/ 	.byte	0x04, 0x11
        /*001a*/ 	.short	(.L_8 - .L_7)
	.align		4
.L_7:
        /*001c*/ 	.word	index@($__internal_1_$__cuda_sm10x_tcgen05_guardrail_trap_phase_invalid_during_alloc)
        /*0020*/ 	.word	0x00000000


	//----- nvinfo : EIATTR_FRAME_SIZE
	.align		4
.L_8:
        /*0024*/ 	.byte	0x04, 0x11
        /*0026*/ 	.short	(.L_10 - .L_9)
	.align		4
.L_9:
        /*0028*/ 	.word	index@($__internal_0_$__cuda_sm10x_tcgen05_guardrail_trap_col_being_dealloced_not_returned_by_alloc)
        /*002c*/ 	.word	0x00000000


	//----- nvinfo : EIATTR_FRAME_SIZE
	.align		4
.L_10:
        /*0030*/ 	.byte	0x04, 0x11
        /*0032*/ 	.short	(.L_12 - .L_11)
	.align		4
.L_11:
        /*0034*/ 	.word	index@(matmul_kernel)
        /*0038*/ 	.word	0x00000000


	//----- nvinfo : EIATTR_MIN_STACK_SIZE
	.align		4
.L_12:
        /*003c*/ 	.byte	0x04, 0x12
        /*003e*/ 	.short	(.L_14 - .L_13)
	.align		4
.L_13:
        /*0040*/ 	.word	index@(matmul_kernel)
        /*0044*/ 	.word	0x00000000
.L_14:


//--------------------- .nv.info.matmul_kernel    --------------------------
	.section	.nv.info.matmul_kernel,"",@"SHT_CUDA_INFO"
	.sectionflags	@""
	.align	4


	//----- nvinfo : EIATTR_CUDA_API_VERSION
	.align		4
        /*0000*/ 	.byte	0x04, 0x37
        /*0002*/ 	.short	(.L_16 - .L_15)
.L_15:
        /*0004*/ 	.word	0x00000081


	//----- nvinfo : EIATTR_KPARAM_INFO
	.align		4
.L_16:
        /*0008*/ 	.byte	0x04, 0x17
        /*000a*/ 	.short	(.L_18 - .L_17)
.L_17:
        /*000c*/ 	.word	0x00000000
        /*0010*/ 	.short	0x000d
        /*0012*/ 	.short	0x0048
        /*0014*/ 	.byte	0x00, 0xf4, 0x21, 0x00


	//----- nvinfo : EIATTR_KPARAM_INFO
	.align		4
.L_18:
        /*0018*/ 	.byte	0x04, 0x17
        /*001a*/ 	.short	(.L_20 - .L_19)
.L_19:
        /*001c*/ 	.word	0x00000000
        /*0020*/ 	.short	0x000c
        /*0022*/ 	.short	0x0040
        /*0024*/ 	.byte	0x00, 0xf4, 0x21, 0x00


	//----- nvinfo : EIATTR_KPARAM_INFO
	.align		4
.L_20:
        /*0028*/ 	.byte	0x04, 0x17
        /*002a*/ 	.short	(.L_22 - .L_21)
.L_21:
        /*002c*/ 	.word	0x00000000
        /*0030*/ 	.short	0x000b
        /*0032*/ 	.short	0x0038
        /*0034*/ 	.byte	0x00, 0xf0, 0x11, 0x00


	//----- nvinfo : EIATTR_KPARAM_INFO
	.align		4
.L_22:
        /*0038*/ 	.byte	0x04, 0x17
        /*003a*/ 	.short	(.L_24 - .L_23)
.L_23:
        /*003c*/ 	.word	0x00000000
        /*0040*/ 	.short	0x000a
        /*0042*/ 	.short	0x0034
        /*0044*/ 	.byte	0x00, 0xf0, 0x11, 0x00


	//----- nvinfo : EIATTR_KPARAM_INFO
	.align		4
.L_24:
        /*0048*/ 	.byte	0x04, 0x17
        /*004a*/ 	.short	(.L_26 - .L_25)
.L_25:
        /*004c*/ 	.word	0x00000000
        /*0050*/ 	.short	0x0009
        /*0052*/ 	.short	0x0030
        /*0054*/ 	.byte	0x00, 0xf0, 0x11, 0x00


	//----- nvinfo : EIATTR_KPARAM_INFO
	.align		4
.L_26:
        /*0058*/ 	.byte	0x04, 0x17
        /*005a*/ 	.short	(.L_28 - .L_27)
.L_27:
        /*005c*/ 	.word	0x00000000
        /*0060*/ 	.short	0x0008
        /*0062*/ 	.short	0x002c
        /*0064*/ 	.byte	0x00, 0xf0, 0x11, 0x00


	//----- nvinfo : EIATTR_KPARAM_INFO
	.align		4
.L_28:
        /*0068*/ 	.byte	0x04, 0x17
        /*006a*/ 	.short	(.L_30 - .L_29)
.L_29:
        /*006c*/ 	.word	0x00000000
        /*0070*/ 	.short	0x0007
        /*0072*/ 	.short	0x0028
        /*0074*/ 	.byte	0x00, 0xf0, 0x11, 0x00


	//----- nvinfo : EIATTR_KPARAM_INFO
	.align		4
.L_30:
        /*0078*/ 	.byte	0x04, 0x17
        /*007a*/ 	.short	(.L_32 - .L_31)
.L_31:
        /*007c*/ 	.word	0x00000000
        /*0080*/ 	.short	0x0006
        /*0082*/ 	.short	0x0024
        /*0084*/ 	.byte	0x00, 0xf0, 0x11, 0x00


	//----- nvinfo : EIATTR_KPARAM_INFO
	.align		4
.L_32:
        /*0088*/ 	.byte	0x04, 0x17
        /*008a*/ 	.short	(.L_34 - .L_33)
.L_33:
        /*008c*/ 	.word	0x00000000
        /*0090*/ 	.short	0x0005
        /*0092*/ 	.short	0x0020
        /*0094*/ 	.byte	0x00, 0xf0, 0x11, 0x00


	//----- nvinfo : EIATTR_KPARAM_INFO
	.align		4
.L_34:
        /*0098*/ 	.byte	0x04, 0x17
        /*009a*/ 	.short	(.L_36 - .L_35)
.L_35:
        /*009c*/ 	.word	0x00000000
        /*00a0*/ 	.short	0x0004
        /*00a2*/ 	.short	0x001c
        /*00a4*/ 	.byte	0x00, 0xf0, 0x11, 0x00


	//----- nvinfo : EIATTR_KPARAM_INFO
	.align		4
.L_36:
        /*00a8*/ 	.byte	0x04, 0x17
        /*00aa*/ 	.short	(.L_38 - .L_37)
.L_37:
        /*00ac*/ 	.word	0x00000000
        /*00b0*/ 	.short	0x0003
        /*00b2*/ 	.short	0x0018
        /*00b4*/ 	.byte	0x00, 0xf0, 0x11, 0x00


	//----- nvinfo : EIATTR_KPARAM_INFO
	.align		4
.L_38:
        /*00b8*/ 	.byte	0x04, 0x17
        /*00ba*/ 	.short	(.L_40 - .L_39)
.L_39:
        /*00bc*/ 	.word	0x00000000
        /*00c0*/ 	.short	0x0002
        /*00c2*/ 	.short	0x0010
        /*00c4*/ 	.byte	0x00, 0xf4, 0x21, 0x00


	//----- nvinfo : EIATTR_KPARAM_INFO
	.align		4
.L_40:
        /*00c8*/ 	.byte	0x04, 0x17
        /*00ca*/ 	.short	(.L_42 - .L_41)
.L_41:
        /*00cc*/ 	.word	0x00000000
        /*00d0*/ 	.short	0x0001
        /*00d2*/ 	.short	0x0008
        /*00d4*/ 	.byte	0x00, 0xf4, 0x21, 0x00


	//----- nvinfo : EIATTR_KPARAM_INFO
	.align		4
.L_42:
        /*00d8*/ 	.byte	0x04, 0x17
        /*00da*/ 	.short	(.L_44 - .L_43)
.L_43:
        /*00dc*/ 	.word	0x00000000
        /*00e0*/ 	.short	0x0000
        /*00e2*/ 	.short	0x0000
        /*00e4*/ 	.byte	0x00, 0xf4, 0x21, 0x00


	//----- nvinfo : EIATTR_AT_ENTRY_FRAGMENTS
	.align		4
.L_44:
        /*00e8*/ 	.byte	0x04, 0x4f
        /*00ea*/ 	.short	(.L_46 - .L_45)


	//   ....[0]....
.L_45:
        /*00ec*/ 	.word	0x00000004


	//----- nvinfo : EIATTR_RESERVED_SMEM_USED
	.align		4
.L_46:
        /*00f0*/ 	.byte	0x01, 0x41
	.zero		2


	//----- nvinfo : EIATTR_SPARSE_MMA_MASK
	.align		4
        /*00f4*/ 	.byte	0x03, 0x50
        /*00f6*/ 	.short	0x0000


	//----- nvinfo : EIATTR_TCGEN05_1CTA_USED
	.align		4
        /*00f8*/ 	.byte	0x01, 0x51
	.zero		2


	//----- nvinfo : EIATTR_MAXREG_COUNT
	.align		4
        /*00fc*/ 	.byte	0x03, 0x1b
        /*00fe*/ 	.short	0x00ff


	//----- nvinfo : EIATTR_NUM_BARRIERS
	.align		4
        /*0100*/ 	.byte	0x02, 0x4c
        /*0102*/ 	.byte	0x01
	.zero		1


	//----- nvinfo : EIATTR_INT_WARP_WIDE_INSTR_OFFSETS
	.align		4
        /*0104*/ 	.byte	0x04, 0x31
        /*0106*/ 	.short	(.L_48 - .L_47)


	//   ....[0]....
.L_47:
        /*0108*/ 	.word	0x00002df0


	//   ....[1]....
        /*010c*/ 	.word	0x00002e10


	//   ....[2]....
        /*0110*/ 	.word	0x00002f40


	//   ....[3]....
        /*0114*/ 	.word	0x0000b3f0


	//   ....[4]....
        /*0118*/ 	.word	0x0000b440


	//----- nvinfo : EIATTR_COOP_GROUP_MASK_REGIDS
	.align		4
.L_48:
        /*011c*/ 	.byte	0x04, 0x29
        /*011e*/ 	.short	(.L_50 - .L_49)


	//   ....[0]....
.L_49:
        /*0120*/ 	.word	0xffffffff


	//   ....[1]....
        /*0124*/ 	.word	0xffffffff


	//   ....[2]....
        /*0128*/ 	.word	0xffffffff


	//   ....[3]....
        /*012c*/ 	.word	0xffffffff


	//----- nvinfo : EIATTR_COOP_GROUP_INSTR_OFFSETS
	.align		4
.L_50:
        /*0130*/ 	.byte	0x04, 0x28
        /*0132*/ 	.short	(.L_52 - .L_51)


	//   ....[0]....
.L_51:
        /*0134*/ 	.word	0x00000060


	//   ....[1]....
        /*0138*/ 	.word	0x00000320


	//   ....[2]....
        /*013c*/ 	.word	0x0000b280


	//   ....[3]....
        /*0140*/ 	.word	0x0000b4f0


	//----- nvinfo : EIATTR_VRC_CTA_INIT_COUNT
	.align		4
.L_52:
        /*0144*/ 	.byte	0x02, 0x4a
        /*0146*/ 	.byte	0x80
	.zero		1


	//----- nvinfo : EIATTR_MBARRIER_INSTR_OFFSETS
	.align		4
        /*0148*/ 	.byte	0x04, 0x39
        /*014a*/ 	.short	(.L_54 - .L_53)


	//   ....[0]....
.L_53:
        /*014c*/ 	.word	0x00003070
        /*0150*/ 	.word	0x000000ff
        /*0154*/ 	.word	0x00000000
        /*0158*/ 	.short	0x0100
        /*015a*/ 	.byte	0x1c
	.zero		1


	//   ....[1]....
        /*015c*/ 	.word	0x00003200
        /*0160*/ 	.word	0x000000ff
        /*0164*/ 	.word	0x00018008
        /*0168*/ 	.short	0x0100
        /*016a*/ 	.byte	0x1d
	.zero		1


	//   ....[2]....
        /*016c*/ 	.word	0x00008940
        /*0170*/ 	.word	0x000000ff
        /*0174*/ 	.word	0x00000000
        /*0178*/ 	.short	0x010a
        /*017a*/ 	.byte	0x21
	.zero		1


	//   ....[3]....
        /*017c*/ 	.word	0x0000a330
        /*0180*/ 	.word	0x000000ff
        /*0184*/ 	.word	0x00000000
        /*0188*/ 	.short	0x010a
        /*018a*/ 	.byte	0x1c
	.zero		1


	//   ....[4]....
        /*018c*/ 	.word	0x0000a3b0
        /*0190*/ 	.word	0x000000ff
        /*0194*/ 	.word	0x00018000
        /*0198*/ 	.short	0x0108
        /*019a*/ 	.byte	0x1d
	.zero		1


	//   ....[5]....
        /*019c*/ 	.word	0x0000a450
        /*01a0*/ 	.word	0x000000ff
        /*01a4*/ 	.word	0x00018008
        /*01a8*/ 	.short	0x0108
        /*01aa*/ 	.byte	0x1d
	.zero		1


	//   ....[6]....
        /*01ac*/ 	.word	0x0000b510
        /*01b0*/ 	.word	0x000000ff
        /*01b4*/ 	.word	0x00000000
        /*01b8*/ 	.short	0x010a
        /*01ba*/ 	.byte	0x21
	.zero		1


	//   ....[7]....
        /*01bc*/ 	.word	0x0000b540
        /*01c0*/ 	.word	0x000000ff
        /*01c4*/ 	.word	0x00000000
        /*01c8*/ 	.short	0x010a
        /*01ca*/ 	.byte	0x1c
	.zero		1


	//----- nvinfo : EIATTR_NUM_MBARRIERS
	.align		4
.L_54:
        /*01cc*/ 	.byte	0x03, 0x38
        /*01ce*/ 	.short	0x0002


	//----- nvinfo : EIATTR_EXIT_INSTR_OFFSETS
	.align		4
        /*01d0*/ 	.byte	0x04, 0x1c
        /*01d2*/ 	.short	(.L_56 - .L_55)


	//   ....[0]....
.L_55:
        /*01d4*/ 	.word	0x0000b500


	//----- nvinfo : EIATTR_REQNTID
	.align		4
.L_56:
        /*01d8*/ 	.byte	0x04, 0x10
        /*01da*/ 	.short	(.L_58 - .L_57)
.L_57:
        /*01dc*/ 	.word	0x00000080
        /*01e0*/ 	.word	0x00000001
        /*01e4*/ 	.word	0x00000001


	//----- nvinfo : EIATTR_CRS_STACK_SIZE
	.align		4
.L_58:
        /*01e8*/ 	.byte	0x04, 0x1e
        /*01ea*/ 	.short	(.L_60 - .L_59)
.L_59:
        /*01ec*/ 	.word	0x00000000


	//----- nvinfo : EIATTR_CBANK_PARAM_SIZE
	.align		4
.L_60:
        /*01f0*/ 	.byte	0x03, 0x19
        /*01f2*/ 	.short	0x0050


	//----- nvinfo : EIATTR_PARAM_CBANK
	.align		4
        /*01f4*/ 	.byte	0x04, 0x0a
        /*01f6*/ 	.short	(.L_62 - .L_61)
	.align		4
.L_61:
        /*01f8*/ 	.word	index@(.nv.constant0.matmul_kernel)
        /*01fc*/ 	.short	0x0380
        /*01fe*/ 	.short	0x0050


	//----- nvinfo : EIATTR_SW_WAR
	.align		4
.L_62:
        /*0200*/ 	.byte	0x04, 0x36
        /*0202*/ 	.short	(.L_64 - .L_63)
.L_63:
        /*0204*/ 	.word	0x00000008
.L_64:


//--------------------- .nv.compat                --------------------------
	.section	.nv.compat,"",@"SHT_CUDA_COMPAT_INFO"
	.align	4
        /*0000*/ 	.byte	0x02, 0x02, 0x02, 0x00, 0x02, 0x05, 0x05, 0x00, 0x02, 0x03, 0x00, 0x00, 0x02, 0x06, 0x01, 0x00


//--------------------- .nv.callgraph             --------------------------
	.section	.nv.callgraph,"",@"SHT_CUDA_CALLGRAPH"
	.align	4
	.sectionentsize	8
	.align		4
        /*0000*/ 	.word	0x00000000
	.align		4
        /*0004*/ 	.word	0xffffffff
	.align		4
        /*0008*/ 	.word	0x00000000
	.align		4
        /*000c*/ 	.word	0xfffffffe
	.align		4
        /*0010*/ 	.word	0x00000000
	.align		4
        /*0014*/ 	.word	0xfffffffd
	.align		4
        /*0018*/ 	.word	0x00000000
	.align		4
        /*001c*/ 	.word	0xfffffffc


//--------------------- .text.matmul_kernel       --------------------------
	.section	.text.matmul_kernel,"ax",@progbits
	.align	128
        .global         matmul_kernel
        .type           matmul_kernel,@function
        .size           matmul_kernel,(.L_x_20 - matmul_kernel)
        .other          matmul_kernel,@"STO_CUDA_ENTRY STV_DEFAULT"
matmul_kernel:
.text.matmul_kernel:
[----:B------:R-:W1:Y:S01]  /*0000*/  LDC R1, c[0x0][0x37c] ;  /* 0x0000df00ff017b82 */ /* 0x000e620000000800 */
[----:B------:R-:W2:Y:S02]  /*0010*/  S2R R0, SR_TID.X ;  /* 0x0000000000007919 */ /* 0x000ea40000002100 */
[----:B--2---:R-:W-:-:S13]  /*0020*/  ISETP.GE.U32.AND P0, PT, R0, 0x20, PT ;  /* 0x000000200000780c */ /* 0x004fda0003f06070 */
[----:B------:R-:W-:Y:S02]  /*0030*/  VOTEU.ANY UP0, P0 ;  /* 0x0000000000ff7886 */ /* 0x000fe40000000100 */
[----:B-1----:R-:W-:Y:S05]  /*0040*/  BRA.U UP0, `(.L_x_0) ;  /* 0x0000000100b87547 */ /* 0x002fea000b800000 */
[----:B------:R-:W1:Y:S01]  /*0050*/  S2UR UR6, SR_CgaCtaId ;  /* 0x00000000000679c3 */ /* 0x000e620000008800 */
[----:B------:R-:W-:Y:S01]  /*0060*/  NOP ;  /* 0x0000000000007918 */ /* 0x000fe20000000000 */
[----:B------:R-:W-:Y:S02]  /*0070*/  UMOV UR4, 0x40 ;  /* 0x0000004000047882 */ /* 0x000fe40000000000 */
[----:B-1----:R-:W-:-:S09]  /*0080*/  ULEA UR4, UR6, UR4, 0x18 ;  /* 0x0000000406047291 */ /* 0x002fd2000f8ec0ff */
[----:B------:R-:W1:Y:S01]  /*0090*/  LDS.U8 R0, [UR4] ;  /* 0x00000004ff007984 */ /* 0x000e620008000000 */
[----:B------:R-:W-:Y:S02]  /*00a0*/  UMOV UR4, 0x400 ;  /* 0x0000040000047882 */ /* 0x000fe40000000000 */
[----:B------:R-:W-:Y:S01]  /*00b0*/  ULEA UR4, UR6, UR4, 0x18 ;  /* 0x0000000406047291 */ /* 0x000fe2000f8ec0ff */
[----:B-1----:R-:W-:-:S13]  /*00c0*/  ISETP.NE.AND P0, PT, R0, RZ, PT ;  /* 0x000000ff0000720c */ /* 0x002fda0003f05270 */
[----:B------:R-:W-:Y:S05]  /*00d0*/  @P0 BRA `(.L_x_1) ;  /* 0x00000000007c0947 */ /* 0x000fea0003800000 */
[----:B------:R-:W-:-:S13]  /*00e0*/  ELECT P0, URZ, PT ;  /* 0x0000000000ff782f */ /* 0x000fda0003800000 */
[----:B------:R-:W-:Y:S05]  /*00f0*/  @!P0 BRA `(.L_x_2) ;  /* 0x0000000000848947 */ /* 0x000fea0003800000 */
[----:B------:R-:W-:Y:S01]  /*0100*/  UMOV UR5, 0x2 ;  /* 0x0000000200057882 */ /* 0x000fe20000000000 */
[----:B------:R-:W-:Y:S02]  /*0110*/  IMAD.MOV.U32 R4, RZ, RZ, 0x1 ;  /* 0x00000001ff047424 */ /* 0x000fe400078e00ff */
[----:B------:R-:W-:Y:S02]  /*0120*/  IMAD.MOV.U32 R5, RZ, RZ, 0x3 ;  /* 0x00000003ff057424 */ /* 0x000fe400078e00ff */
[----:B------:R-:W-:Y:S04]  /*0130*/  DEPBAR.LE SB1, 0x36 ;  /* 0x00009d800000791a */ /* 0x000fe80000000000 */
[----:B------:R-:W1:Y:S02]  /*0140*/  UTCATOMSWS.FIND_AND_SET.ALIGN UP1, UR5, UR5 ;  /* 0x00000005000575e3 */ /* 0x000e640008020800 */
[----:B-1----:R-:W-:-:S04]  /*0150*/  PLOP3.LUT P0, PT, PT, PT, UP1, 0x80, 0x8 ;  /* 0x000000000008781c */ /* 0x002fc80003f0f018 */
[----:B------:R-:W-:-:S04]  /*0160*/  SEL R0, RZ, 0xffffffff, !P0 ;  /* 0xffffffffff007807 */ /* 0x000fc80004000000 */
[----:B------:R-:W-:Y:S01]  /*0170*/  ISETP.NE.AND P0, PT, R0, RZ, PT ;  /* 0x000000ff0000720c */ /* 0x000fe20003f05270 */
[----:B------:R-:W-:-:S12]  /*0180*/  IMAD.U32 R0, RZ, RZ, UR5 ;  /* 0x00000005ff007e24 */ /* 0x000fd8000f8e00ff */
[----:B------:R-:W-:Y:S05]  /*0190*/  @P0 BRA `(.L_x_3) ;  /* 0x0000000000240947 */ /* 0x000fea0003800000 */
.L_x_4:
[----:B------:R-:W-:Y:S05]  /*01a0*/  NANOSLEEP 0x64 ;  /* 0x000000640000795d */ /* 0x000fea0003800000 */
[----:B------:R-:W-:-:S05]  /*01b0*/  UMOV UR5, 0x2 ;  /* 0x0000000200057882 */ /* 0x000fca0000000000 */
[----:B------:R-:W-:Y:S04]  /*01c0*/  DEPBAR.LE SB1, 0x36 ;  /* 0x00009d800000791a */ /* 0x000fe80000000000 */
[----:B------:R-:W1:Y:S02]  /*01d0*/  UTCATOMSWS.FIND_AND_SET.ALIGN UP1, UR5, UR5 ;  /* 0x00000005000575e3 */ /* 0x000e640008020800 */
[----:B-1----:R-:W-:-:S04]  /*01e0*/  PLOP3.LUT P0, PT, PT, PT, UP1, 0x80, 0x8 ;  /* 0x000000000008781c */ /* 0x002fc80003f0f018 */
[----:B------:R-:W-:-:S04]  /*01f0*/  SEL R0, RZ, 0xffffffff, !P0 ;  /* 0xffffffffff007807 */ /* 0x000fc80004000000 */
[----:B------:R-:W-:Y:S01]  /*0200*/  ISETP.NE.AND P0, PT, R0, RZ, PT ;  /* 0x000000ff0000720c */ /* 0x000fe20003f05270 */
[----:B------:R-:W-:-:S12]  /*0210*/  IMAD.U32 R0, RZ, RZ, UR5 ;  /* 0x00000005ff007e24 */ /* 0x000fd8000f8e00ff */
[----:B------:R-:W-:Y:S05]  /*0220*/  @!P0 BRA `(.L_x_4) ;  /* 0xfffffffc00dc8947 */ /* 0x000fea000383ffff */
.L_x_3:
[C---:B------:R-:W-:Y:S01]  /*0230*/  VIADD R3, R0.reuse, 0x10 ;  /* 0x0000001000037836 */ /* 0x040fe20000000000 */
[----:B------:R-:W-:Y:S01]  /*0240*/  UMOV UR5, 0x50 ;  /* 0x0000005000057882 */ /* 0x000fe20000000000 */
[----:B------:R-:W-:Y:S01]  /*0250*/  SHF.L.U32 R2, R5, R0, RZ ;  /* 0x0000000005027219 */ /* 0x000fe200000006ff */
[----:B------:R-:W-:Y:S01]  /*0260*/  ULEA UR5, UR6, UR5, 0x18 ;  /* 0x0000000506057291 */ /* 0x000fe2000f8ec0ff */
[----:B------:R-:W-:Y:S01]  /*0270*/  IMAD.SHL.U32 R0, R0, 0x20, RZ ;  /* 0x0000002000007824 */ /* 0x000fe200078e00ff */
[----:B------:R-:W-:-:S04]  /*0280*/  SHF.L.U32 R3, R4, R3, RZ ;  /* 0x0000000304037219 */ /* 0x000fc800000006ff */
[----:B------:R-:W-:-:S05]  /*0290*/  LOP3.LUT R2, R3, R2, RZ, 0xfc, !PT ;  /* 0x0000000203027212 */ /* 0x000fca00078efcff */
[----:B------:R1:W-:Y:S04]  /*02a0*/  ATOMS.OR RZ, [UR5], R2 ;  /* 0x00000002ffff798c */ /* 0x0003e8000b000005 */
[----:B------:R1:W-:Y:S01]  /*02b0*/  STS [UR4], R0 ;  /* 0x00000000ff007988 */ /* 0x0003e20008000804 */
[----:B------:R-:W-:Y:S05]  /*02c0*/  BRA `(.L_x_2) ;  /* 0x0000000000107947 */ /* 0x000fea0003800000 */
.L_x_1:
[----:B------:R-:W-:Y:S01]  /*02d0*/  IMAD.MOV.U32 R0, RZ, RZ, -0x1 ;  /* 0xffffffffff007424 */ /* 0x000fe200078e00ff */
[----:B------:R-:W-:-:S04]  /*02e0*/  MOV R2, 0x310 ;  /* 0x0000031000027802 */ /* 0x000fc80000000f00 */
[----:B------:R1:W-:Y:S03]  /*02f0*/  STS [UR4], R0 ;  /* 0x00000000ff007988 */ /* 0x0003e60008000804 */
[----:B-1----:R-:W-:Y:S05]  /*0300*/  CALL.REL.NOINC `($__internal_1_$__cuda_sm10x_tcgen05_guardrail_trap_phase_invalid_during_alloc) ;  /* 0x000000b000a47944 */ /* 0x002fea0003c00000 */
.L_x_2:
[----:B------:R-:W-:Y:S05]  /*0310*/  WARPSYNC.ALL ;  /* 0x0000000000007948 */ /* 0x000fea0003800000 */
[----:B------:R-:W-:Y:S01]  /*0320*/  NOP ;  /* 0x0000000000007918 */ /* 0x000fe20000000000 */
.L_x_0:
[----:B------:R-:W2:Y:S01]  /*0330*/  LDC.64 R18, c[0x0][0x398] ;  /* 0x0000e600ff127b82 */ /* 0x000ea20000000a00 */
[----:B------:R-:W3:Y:S01]  /*0340*/  S2R R5, SR_CTAID.X ;  /* 0x0000000000057919 */ /* 0x000ee20000002500 */
[----:B------:R-:W4:Y:S01]  /*0350*/  LDCU UR32, c[0x0][0x3a0] ;  /* 0x00007400ff2077ac */ /* 0x000f220008000800 */
[----:B------:R-:W5:Y:S01]  /*0360*/  S2R R86, SR_TID.X ;  /* 0x0000000000567919 */ /* 0x000f620000002100 */
[----:B------:R-:W1:Y:S04]  /*0370*/  LDCU.64 UR16, c[0x0][0x3a8] ;  /* 0x00007500ff1077ac */ /* 0x000e680008000a00 */
[----:B------:R-:W1:Y:S01]  /*0380*/  S2UR UR5, SR_CgaCtaId ;  /* 0x00000000000579c3 */ /* 0x000e620000008800 */
[----:B------:R-:W1:Y:S01]  /*0390*/  LDCU.128 UR20, c[0x0][0x380] ;  /* 0x00007000ff1477ac */ /* 0x000e620008000c00 */
[----:B------:R-:W-:Y:S01]  /*03a0*/  UMOV UR29, 0x400 ;  /* 0x00000400001d7882 */ /* 0x000fe20000000000 */
[----:B------:R-:W1:Y:S01]  /*03b0*/  LDCU UR9, c[0x0][0x3b0] ;  /* 0x00007600ff0977ac */ /* 0x000e620008000800 */
[----:B------:R-:W-:Y:S01]  /*03c0*/  UMOV UR7, 0x1 ;  /* 0x0000000100077882 */ /* 0x000fe20000000000 */
[----:B----4-:R-:W-:Y:S01]  /*03d0*/  UIADD3 UR12, UPT, UPT, UR32, 0x3f, URZ ;  /* 0x0000003f200c7890 */ /* 0x010fe2000fffe0ff */
[----:B------:R-:W4:Y:S01]  /*03e0*/  LDCU.64 UR38, c[0x0][0x358] ;  /* 0x00006b00ff2677ac */ /* 0x000f220008000a00 */
[----:B-12---:R-:W-:Y:S01]  /*03f0*/  VIADD R0, R19, 0x3f ;  /* 0x0000003f13007836 */ /* 0x006fe20000000000 */
[----:B------:R-:W-:Y:S01]  /*0400*/  IABS R22, R18 ;  /* 0x0000001200167213 */ /* 0x000fe20000000000 */
[----:B------:R-:W-:Y:S01]  /*0410*/  UISETP.GT.AND UP1, UPT, UR12, 0x3f, UPT ;  /* 0x0000003f0c00788c */ /* 0x000fe2000bf24270 */
[----:B------:R-:W-:-:S02]  /*0420*/  IMAD.U32 R55, RZ, RZ, UR16 ;  /* 0x00000010ff377e24 */ /* 0x000fc4000f8e00ff */
[----:B------:R-:W-:Y:S01]  /*0430*/  SHF.R.S32.HI R3, RZ, 0x1f, R0 ;  /* 0x0000001fff037819 */ /* 0x000fe20000011400 */
[----:B------:R-:W-:Y:S01]  /*0440*/  USEL UR4, URZ, 0x4, !UP1 ;  /* 0x00000004ff047887 */ /* 0x000fe2000c800000 */
[----:B------:R-:W-:Y:S01]  /*0450*/  IMAD.U32 R87, RZ, RZ, UR16 ;  /* 0x00000010ff577e24 */ /* 0x000fe2000f8e00ff */
[----:B------:R-:W-:Y:S01]  /*0460*/  ULEA UR29, UR5, UR29, 0x18 ;  /* 0x0000001d051d7291 */ /* 0x000fe2000f8ec0ff */
[----:B------:R-:W-:Y:S01]  /*0470*/  LEA.HI R3, R3, R0, RZ, 0x6 ;  /* 0x0000000003037211 */ /* 0x000fe200078f30ff */
[----:B------:R-:W-:Y:S01]  /*0480*/  IMAD.U32 R89, RZ, RZ, UR16 ;  /* 0x00000010ff597e24 */ /* 0x000fe2000f8e00ff */
[----:B---3--:R-:W-:Y:S01]  /*0490*/  IABS R8, R5 ;  /* 0x0000000500087213 */ /* 0x008fe20000000000 */
[----:B------:R-:W-:Y:S01]  /*04a0*/  IMAD.U32 R24, RZ, RZ, UR4 ;  /* 0x00000004ff187e24 */ /* 0x000fe2000f8e00ff */
[----:B------:R-:W-:Y:S01]  /*04b0*/  SHF.R.S32.HI R4, RZ, 0x6, R3 ;  /* 0x00000006ff047819 */ /* 0x000fe20000011403 */
[----:B------:R-:W-:Y:S01]  /*04c0*/  IMAD.U32 R76, RZ, RZ, UR16 ;  /* 0x00000010ff4c7e24 */ /* 0x000fe2000f8e00ff */
[----:B-----5:R-:W-:Y:S01]  /*04d0*/  LOP3.LUT R82, R86, 0x3f, RZ, 0xc0, !PT ;  /* 0x0000003f56527812 */ /* 0x020fe200078ec0ff */
[----:B------:R-:W-:Y:S01]  /*04e0*/  IMAD.U32 R80, RZ, RZ, UR16 ;  /* 0x00000010ff507e24 */ /* 0x000fe2000f8e00ff */
[-C--:B------:R-:W-:Y:S01]  /*04f0*/  IABS R7, R4.reuse ;  /* 0x0000000400077213 */ /* 0x080fe20000000000 */
[----:B------:R-:W1:Y:S01]  /*0500*/  LDCU UR4, c[0x0][0x3a4] ;  /* 0x00007480ff0477ac */ /* 0x000e620008000800 */
[----:B------:R-:W-:-:S02]  /*0510*/  IABS R10, R4 ;  /* 0x00000004000a7213 */ /* 0x000fc40000000000 */
[----:B------:R-:W2:Y:S01]  /*0520*/  I2F.RP R0, R7 ;  /* 0x0000000700007306 */ /* 0x000ea20000209400 */
[----:B------:R-:W-:-:S07]  /*0530*/  UIADD3 UR33, UPT, UPT, UR29, 0x18000, URZ ;  /* 0x000180001d217890 */ /* 0x000fce000fffe0ff */
[----:B------:R-:W-:Y:S01]  /*0540*/  UMOV UR28, UR33 ;  /* 0x00000021001c7c82 */ /* 0x000fe20008000000 */
[----:B--2---:R-:W2:Y:S02]  /*0550*/  MUFU.RCP R0, R0 ;  /* 0x0000000000007308 */ /* 0x004ea40000001000 */
[----:B--2---:R-:W-:Y:S02]  /*0560*/  VIADD R2, R0, 0xffffffe ;  /* 0x0ffffffe00027836 */ /* 0x004fe40000000000 */
[----:B------:R-:W-:-:S04]  /*0570*/  IMAD.MOV R0, RZ, RZ, -R10 ;  /* 0x000000ffff007224 */ /* 0x000fc800078e0a0a */
[----:B------:R2:W3:Y:S02]  /*0580*/  F2I.FTZ.U32.TRUNC.NTZ R3, R2 ;  /* 0x0000000200037305 */ /* 0x0004e4000021f000 */
[----:B--2---:R-:W-:Y:S02]  /*0590*/  IMAD.MOV.U32 R2, RZ, RZ, RZ ;  /* 0x000000ffff027224 */ /* 0x004fe400078e00ff */
[----:B---3--:R-:W-:-:S04]  /*05a0*/  IMAD.MOV R6, RZ, RZ, -R3 ;  /* 0x000000ffff067224 */ /* 0x008fc800078e0a03 */
[----:B------:R-:W-:Y:S02]  /*05b0*/  IMAD R9, R6, R7, RZ ;  /* 0x0000000706097224 */ /* 0x000fe400078e02ff */
[----:B------:R-:W-:Y:S02]  /*05c0*/  IMAD.MOV.U32 R6, RZ, RZ, R8 ;  /* 0x000000ffff067224 */ /* 0x000fe400078e0008 */
[----:B------:R-:W-:-:S04]  /*05d0*/  IMAD.HI.U32 R3, R3, R9, R2 ;  /* 0x0000000903037227 */ /* 0x000fc800078e0002 */
[----:B------:R-:W-:Y:S02]  /*05e0*/  IMAD.SHL.U32 R9, R86, 0x4, RZ ;  /* 0x0000000456097824 */ /* 0x000fe400078e00ff */
[----:B------:R-:W-:-:S04]  /*05f0*/  IMAD.HI.U32 R3, R3, R6, RZ ;  /* 0x0000000603037227 */ /* 0x000fc800078e00ff */
[----:B------:R-:W-:Y:S01]  /*0600*/  IMAD R0, R3, R0, R6 ;  /* 0x0000000003007224 */ /* 0x000fe200078e0206 */
[----:B------:R-:W-:Y:S04]  /*0610*/  BAR.SYNC.DEFER_BLOCKING 0x0 ;  /* 0x0000000000007b1d */ /* 0x000fe80000010000 */
[----:B------:R-:W-:-:S13]  /*0620*/  ISETP.GT.U32.AND P1, PT, R7, R0, PT ;  /* 0x000000000700720c */ /* 0x000fda0003f24070 */
[----:B------:R-:W-:Y:S02]  /*0630*/  @!P1 IMAD.IADD R0, R0, 0x1, -R7 ;  /* 0x0000000100009824 */ /* 0x000fe400078e0a07 */
[----:B------:R-:W-:Y:S01]  /*0640*/  @!P1 VIADD R3, R3, 0x1 ;  /* 0x0000000103039836 */ /* 0x000fe20000000000 */
[----:B------:R-:W-:Y:S02]  /*0650*/  ISETP.NE.AND P1, PT, R4, RZ, PT ;  /* 0x000000ff0400720c */ /* 0x000fe40003f25270 */
[----:B------:R-:W-:Y:S02]  /*0660*/  ISETP.GE.U32.AND P0, PT, R0, R7, PT ;  /* 0x000000070000720c */ /* 0x000fe40003f06070 */
[----:B------:R-:W-:-:S04]  /*0670*/  LOP3.LUT R0, R5, R4, RZ, 0x3c, !PT ;  /* 0x0000000405007212 */ /* 0x000fc800078e3cff */
[----:B------:R-:W-:Y:S01]  /*0680*/  ISETP.GE.AND P2, PT, R0, RZ, PT ;  /* 0x000000ff0000720c */ /* 0x000fe20003f46270 */
[----:B------:R-:W-:-:S06]  /*0690*/  VIADD R0, R18, 0x3f ;  /* 0x0000003f12007836 */ /* 0x000fcc0000000000 */
[----:B------:R-:W-:-:S04]  /*06a0*/  @P0 VIADD R3, R3, 0x1 ;  /* 0x0000000103030836 */ /* 0x000fc80000000000 */
[----:B------:R-:W-:Y:S01]  /*06b0*/  IMAD.MOV.U32 R14, RZ, RZ, R3 ;  /* 0x000000ffff0e7224 */ /* 0x000fe200078e0003 */
[----:B------:R-:W-:-:S03]  /*06c0*/  SHF.R.S32.HI R3, RZ, 0x1f, R0 ;  /* 0x0000001fff037819 */ /* 0x000fc60000011400 */
[----:B------:R-:W-:Y:S01]  /*06d0*/  @!P2 IMAD.MOV R14, RZ, RZ, -R14 ;  /* 0x000000ffff0ea224 */ /* 0x000fe200078e0a0e */
[----:B------:R-:W-:Y:S02]  /*06e0*/  LEA.HI R3, R3, R0, RZ, 0x6 ;  /* 0x0000000003037211 */ /* 0x000fe400078f30ff */
[----:B------:R-:W-:-:S04]  /*06f0*/  @!P1 LOP3.LUT R14, RZ, R4, RZ, 0x33, !PT ;  /* 0x00000004ff0e9212 */ /* 0x000fc800078e33ff */
[----:B------:R-:W-:Y:S01]  /*0700*/  LEA.HI.SX32 R3, R3, -R14, 0x1a ;  /* 0x8000000e03037211 */ /* 0x000fe200078fd2ff */
[----:B------:R-:W-:-:S03]  /*0710*/  IMAD.MOV R6, RZ, RZ, -R14 ;  /* 0x000000ffff067224 */ /* 0x000fc600078e0a0e */
[----:B------:R-:W-:Y:S01]  /*0720*/  VIMNMX R16, PT, PT, R3, 0x1, PT ;  /* 0x0000000103107848 */ /* 0x000fe20003fe0100 */
[----:B------:R-:W-:Y:S01]  /*0730*/  IMAD R23, R4, R6, R5 ;  /* 0x0000000604177224 */ /* 0x000fe200078e0205 */
[----:B------:R-:W-:Y:S01]  /*0740*/  IABS R4, R19 ;  /* 0x0000001300047213 */ /* 0x000fe20000000000 */
[----:B------:R-:W2:Y:S01]  /*0750*/  I2F.RP R6, R22 ;  /* 0x0000001600067306 */ /* 0x000ea20000209400 */
[-C--:B------:R-:W-:Y:S02]  /*0760*/  IABS R13, R16.reuse ;  /* 0x00000010000d7213 */ /* 0x080fe40000000000 */
[----:B------:R-:W-:-:S05]  /*0770*/  IABS R7, R16 ;  /* 0x0000001000077213 */ /* 0x000fca0000000000 */
[----:B------:R-:W3:Y:S08]  /*0780*/  I2F.RP R0, R13 ;  /* 0x0000000d00007306 */ /* 0x000ef00000209400 */
[----:B--2---:R-:W-:Y:S08]  /*0790*/  MUFU.RCP R6, R6 ;  /* 0x0000000600067308 */ /* 0x004ff00000001000 */
[----:B---3--:R-:W2:Y:S02]  /*07a0*/  MUFU.RCP R0, R0 ;  /* 0x0000000000007308 */ /* 0x008ea40000001000 */
[----:B--2---:R-:W-:Y:S01]  /*07b0*/  VIADD R2, R0, 0xffffffe ;  /* 0x0ffffffe00027836 */ /* 0x004fe20000000000 */
[----:B------:R-:W-:-:S05]  /*07c0*/  IABS R0, R23 ;  /* 0x0000001700007213 */ /* 0x000fca0000000000 */
[----:B------:R2:W3:Y:S02]  /*07d0*/  F2I.FTZ.U32.TRUNC.NTZ R3, R2 ;  /* 0x0000000200037305 */ /* 0x0004e4000021f000 */
[----:B--2---:R-:W-:Y:S02]  /*07e0*/  IMAD.MOV.U32 R2, RZ, RZ, RZ ;  /* 0x000000ffff027224 */ /* 0x004fe400078e00ff */
[----:B---3--:R-:W-:-:S04]  /*07f0*/  IMAD.MOV R8, RZ, RZ, -R3 ;  /* 0x000000ffff087224 */ /* 0x008fc800078e0a03 */
[----:B------:R-:W-:Y:S02]  /*0800*/  IMAD R5, R8, R13, RZ ;  /* 0x0000000d08057224 */ /* 0x000fe400078e02ff */
[----:B------:R-:W2:Y:S02]  /*0810*/  I2F.RP R8, R4 ;  /* 0x0000000400087306 */ /* 0x000ea40000209400 */
[----:B------:R-:W-:-:S04]  /*0820*/  IMAD.HI.U32 R2, R3, R5, R2 ;  /* 0x0000000503027227 */ /* 0x000fc800078e0002 */
[----:B------:R-:W-:Y:S02]  /*0830*/  IMAD.MOV R3, RZ, RZ, -R7 ;  /* 0x000000ffff037224 */ /* 0x000fe400078e0a07 */
[----:B------:R-:W-:-:S04]  /*0840*/  IMAD.HI.U32 R5, R2, R0, RZ ;  /* 0x0000000002057227 */ /* 0x000fc800078e00ff */
[----:B------:R-:W-:Y:S01]  /*0850*/  IMAD R2, R5, R3, R0 ;  /* 0x0000000305027224 */ /* 0x000fe200078e0200 */
[--C-:B------:R-:W-:Y:S01]  /*0860*/  SHF.R.U32.HI R3, RZ, 0x5, R86.reuse ;  /* 0x00000005ff037819 */ /* 0x100fe20000011656 */
[----:B------:R-:W-:Y:S01]  /*0870*/  IMAD.SHL.U32 R7, R86, 0x10, RZ ;  /* 0x0000001056077824 */ /* 0x000fe200078e00ff */
[----:B--2---:R-:W2:Y:S01]  /*0880*/  MUFU.RCP R8, R8 ;  /* 0x0000000800087308 */ /* 0x004ea20000001000 */
[----:B------:R-:W-:Y:S02]  /*0890*/  SHF.R.S32.HI R0, RZ, 0x6, R86 ;  /* 0x00000006ff007819 */ /* 0x000fe40000011456 */
[----:B------:R-:W-:Y:S02]  /*08a0*/  ISETP.GT.U32.AND P1, PT, R13, R2, PT ;  /* 0x000000020d00720c */ /* 0x000fe40003f24070 */
[----:B------:R-:W-:Y:S02]  /*08b0*/  R2UR UR8, R3 ;  /* 0x00000000030872ca */ /* 0x000fe400000e0000 */
[----:B------:R-:W-:-:S02]  /*08c0*/  SGXT R0, R0, 0x1 ;  /* 0x000000010000781a */ /* 0x000fc40000000200 */
[----:B------:R-:W-:Y:S02]  /*08d0*/  LOP3.LUT R3, R86, 0x40, RZ, 0xc0, !PT ;  /* 0x0000004056037812 */ /* 0x000fe400078ec0ff */
[----:B------:R-:W-:Y:S01]  /*08e0*/  LOP3.LUT R10, R7, 0x70, RZ, 0xc0, !PT ;  /* 0x00000070070a7812 */ /* 0x000fe200078ec0ff */
[----:B------:R-:W-:Y:S01]  /*08f0*/  VIADD R7, R6, 0xffffffe ;  /* 0x0ffffffe06077836 */ /* 0x000fe20000000000 */
[----:B------:R-:W-:Y:S02]  /*0900*/  LOP3.LUT R12, R0, 0x90, RZ, 0xc0, !PT ;  /* 0x00000090000c7812 */ /* 0x000fe400078ec0ff */
[----:B------:R-:W-:Y:S01]  /*0910*/  LOP3.LUT R6, R23, R16, RZ, 0x3c, !PT ;  /* 0x0000001017067212 */ /* 0x000fe200078e3cff */
[----:B------:R-:W-:Y:S01]  /*0920*/  @!P1 IMAD.IADD R2, R2, 0x1, -R13 ;  /* 0x0000000102029824 */ /* 0x000fe200078e0a0d */
[----:B------:R-:W-:Y:S01]  /*0930*/  LEA.HI R0, R3, R10, RZ, 0x1c ;  /* 0x0000000a03007211 */ /* 0x000fe200078fe0ff */
[----:B--2---:R-:W-:Y:S01]  /*0940*/  VIADD R8, R8, 0xffffffe ;  /* 0x0ffffffe08087836 */ /* 0x004fe20000000000 */
[----:B------:R-:W-:Y:S01]  /*0950*/  SHF.R.U32.HI R3, RZ, 0x6, R86 ;  /* 0x00000006ff037819 */ /* 0x000fe20000011656 */
[----:B------:R-:W-:Y:S01]  /*0960*/  @!P1 VIADD R5, R5, 0x1 ;  /* 0x0000000105059836 */ /* 0x000fe20000000000 */
[----:B------:R-:W-:Y:S01]  /*0970*/  ISETP.GE.U32.AND P0, PT, R2, R13, PT ;  /* 0x0000000d0200720c */ /* 0x000fe20003f06070 */
[----:B------:R-:W-:Y:S01]  /*0980*/  IMAD.SHL.U32 R2, R86, 0x100, RZ ;  /* 0x0000010056027824 */ /* 0x000fe200078e00ff */
[----:B------:R-:W-:Y:S01]  /*0990*/  ISETP.GE.AND P2, PT, R6, RZ, PT ;  /* 0x000000ff0600720c */ /* 0x000fe20003f46270 */
[----:B------:R-:W2:Y:S01]  /*09a0*/  F2I.FTZ.U32.TRUNC.NTZ R7, R7 ;  /* 0x0000000700077305 */ /* 0x000ea2000021f000 */
[----:B------:R-:W-:Y:S01]  /*09b0*/  ISETP.NE.AND P1, PT, R16, RZ, PT ;  /* 0x000000ff1000720c */ /* 0x000fe20003f25270 */
[----:B------:R-:W-:Y:S01]  /*09c0*/  IMAD R0, R82, 0x80, R0 ;  /* 0x0000008052007824 */ /* 0x000fe200078e0200 */
[----:B------:R-:W-:-:S02]  /*09d0*/  SGXT.U32 R3, R3, 0x1 ;  /* 0x000000010303781a */ /* 0x000fc40000000000 */
[----:B------:R-:W-:Y:S02]  /*09e0*/  LOP3.LUT R11, R12, 0x7c, R9, 0x78, !PT ;  /* 0x0000007c0c0b7812 */ /* 0x000fe400078e7809 */
[C---:B------:R-:W-:Y:S01]  /*09f0*/  LOP3.LUT R15, R3.reuse, 0x2, RZ, 0xfc, !PT ;  /* 0x00000002030f7812 */ /* 0x040fe200078efcff */
[----:B------:R3:W5:Y:S01]  /*0a00*/  F2I.FTZ.U32.TRUNC.NTZ R9, R8 ;  /* 0x0000000800097305 */ /* 0x000762000021f000 */
[----:B------:R-:W-:Y:S01]  /*0a10*/  ISETP.GE.AND P3, PT, R3, UR32, PT ;  /* 0x0000002003007c0c */ /* 0x000fe2000bf66270 */
[----:B------:R-:W-:Y:S01]  /*0a20*/  @P0 VIADD R5, R5, 0x1 ;  /* 0x0000000105050836 */ /* 0x000fe20000000000 */
[----:B------:R-:W-:Y:S01]  /*0a30*/  ISETP.GE.AND P0, PT, R15, UR32, PT ;  /* 0x000000200f007c0c */ /* 0x000fe2000bf06270 */
[----:B------:R-:W-:Y:S01]  /*0a40*/  IMAD R220, R3, UR16, RZ ;  /* 0x0000001003dc7c24 */ /* 0x000fe2000f8e02ff */
[----:B------:R-:W-:Y:S01]  /*0a50*/  LOP3.LUT R2, R11, 0x2000, R2, 0xf8, !PT ;  /* 0x000020000b027812 */ /* 0x000fe200078ef802 */
[----:B------:R-:W-:Y:S01]  /*0a60*/  IMAD.MOV.U32 R12, RZ, RZ, R5 ;  /* 0x000000ffff0c7224 */ /* 0x000fe200078e0005 */
[C---:B------:R-:W-:Y:S01]  /*0a70*/  SEL R10, R24.reuse, RZ, !P0 ;  /* 0x000000ff180a7207 */ /* 0x040fe20004000000 */
[----:B--2---:R-:W-:Y:S01]  /*0a80*/  IMAD.MOV R6, RZ, RZ, -R7 ;  /* 0x000000ffff067224 */ /* 0x004fe200078e0a07 */
[----:B---3--:R-:W-:Y:S01]  /*0a90*/  SEL R8, R24, RZ, !P3 ;  /* 0x000000ff18087207 */ /* 0x008fe20005800000 */
[----:B------:R-:W-:Y:S01]  /*0aa0*/  @!P2 IMAD.MOV R12, RZ, RZ, -R12 ;  /* 0x000000ffff0ca224 */ /* 0x000fe200078e0a0c */
[----:B------:R-:W-:Y:S01]  /*0ab0*/  @!P1 LOP3.LUT R12, RZ, R16, RZ, 0x33, !PT ;  /* 0x00000010ff0c9212 */ /* 0x000fe200078e33ff */
[----:B------:R-:W-:Y:S01]  /*0ac0*/  IMAD.MOV.U32 R5, RZ, RZ, R6 ;  /* 0x000000ffff057224 */ /* 0x000fe200078e0006 */
[----:B------:R-:W-:Y:S01]  /*0ad0*/  ISETP.NE.U32.AND P5, PT, R10, RZ, PT ;  /* 0x000000ff0a00720c */ /* 0x000fe20003fa5070 */
[----:B------:R-:W-:Y:S01]  /*0ae0*/  IMAD.MOV.U32 R6, RZ, RZ, RZ ;  /* 0x000000ffff067224 */ /* 0x000fe200078e00ff */
[----:B------:R-:W-:Y:S01]  /*0af0*/  ISETP.NE.U32.AND P2, PT, R8, RZ, PT ;  /* 0x000000ff0800720c */ /* 0x000fe20003f45070 */
[----:B-----5:R-:W-:Y:S01]  /*0b00*/  IMAD.MOV R11, RZ, RZ, -R9 ;  /* 0x000000ffff0b7224 */ /* 0x020fe200078e0a09 */
[C---:B------:R-:W-:Y:S01]  /*0b10*/  LOP3.LUT R233, R3.reuse, 0x20, RZ, 0xfc, !PT ;  /* 0x0000002003e97812 */ /* 0x040fe200078efcff */
[----:B------:R-:W-:Y:S01]  /*0b20*/  IMAD.SHL.U32 R10, R12, 0x40, RZ ;  /* 0x000000400c0a7824 */ /* 0x000fe200078e00ff */
[----:B------:R-:W-:Y:S01]  /*0b30*/  LOP3.LUT R232, R3, 0x22, RZ, 0xfc, !PT ;  /* 0x0000002203e87812 */ /* 0x000fe200078efcff */
[----:B------:R-:W-:Y:S01]  /*0b40*/  IMAD R11, R11, R4, RZ ;  /* 0x000000040b0b7224 */ /* 0x000fe200078e02ff */
[----:B------:R-:W-:Y:S01]  /*0b50*/  LOP3.LUT R252, R3, 0x4, RZ, 0xfc, !PT ;  /* 0x0000000403fc7812 */ /* 0x000fe200078efcff */
[----:B------:R-:W-:Y:S01]  /*0b60*/  IMAD.MOV.U32 R8, RZ, RZ, RZ ;  /* 0x000000ffff087224 */ /* 0x000fe200078e00ff */
[C-C-:B------:R-:W-:Y:S01]  /*0b70*/  LOP3.LUT R216, R10.reuse, 0x4, R3.reuse, 0xfe, !PT ;  /* 0x000000040ad87812 */ /* 0x140fe200078efe03 */
[----:B------:R-:W-:Y:S01]  /*0b80*/  IMAD R5, R5, R22, RZ ;  /* 0x0000001605057224 */ /* 0x000fe200078e02ff */
[----:B------:R-:W-:Y:S01]  /*0b90*/  LOP3.LUT R210, R10, 0x10, R3, 0xfe, !PT ;  /* 0x000000100ad27812 */ /* 0x000fe200078efe03 */
[----:B------:R-:W-:Y:S01]  /*0ba0*/  IMAD.HI.U32 R8, R9, R11, R8 ;  /* 0x0000000b09087227 */ /* 0x000fe200078e0008 */
[----:B------:R-:W-:-:S02]  /*0bb0*/  IABS R17, R216 ;  /* 0x000000d800117213 */ /* 0x000fc40000000000 */
[----:B------:R-:W-:Y:S01]  /*0bc0*/  IABS R33, R210 ;  /* 0x000000d200217213 */ /* 0x000fe20000000000 */
[----:B------:R-:W-:Y:S01]  /*0bd0*/  IMAD.HI.U32 R6, R7, R5, R6 ;  /* 0x0000000507067227 */ /* 0x000fe200078e0006 */
[C-C-:B------:R-:W-:Y:S02]  /*0be0*/  LOP3.LUT R206, R10.reuse, 0x18, R3.reuse, 0xfe, !PT ;  /* 0x000000180ace7812 */ /* 0x140fe400078efe03 */
[----:B------:R-:W-:Y:S01]  /*0bf0*/  LOP3.LUT R202, R10, 0x1c, R3, 0xfe, !PT ;  /* 0x0000001c0aca7812 */ /* 0x000fe200078efe03 */
[----:B------:R-:W-:Y:S01]  /*0c00*/  IMAD.HI.U32 R11, R8, R17, RZ ;  /* 0x00000011080b7227 */ /* 0x000fe200078e00ff */
[----:B------:R-:W-:Y:S02]  /*0c10*/  IABS R41, R206 ;  /* 0x000000ce00297213 */ /* 0x000fe40000000000 */
[----:B------:R-:W-:Y:S01]  /*0c20*/  IABS R47, R202 ;  /* 0x000000ca002f7213 */ /* 0x000fe20000000000 */
[----:B------:R-:W-:Y:S01]  /*0c30*/  IMAD.MOV R11, RZ, RZ, -R11 ;  /* 0x000000ffff0b7224 */ /* 0x000fe200078e0a0b */
[C---:B------:R-:W-:Y:S01]  /*0c40*/  LOP3.LUT R218, R10.reuse, R3, RZ, 0xfc, !PT ;  /* 0x000000030ada7212 */ /* 0x040fe200078efcff */
[----:B------:R-:W-:Y:S01]  /*0c50*/  IMAD.MOV R5, RZ, RZ, -R12 ;  /* 0x000000ffff057224 */ /* 0x000fe200078e0a0c */
[----:B------:R-:W-:Y:S01]  /*0c60*/  LOP3.LUT R217, R10, 0x2, R3, 0xfe, !PT ;  /* 0x000000020ad97812 */ /* 0x000fe200078efe03 */
[----:B------:R-:W-:Y:S01]  /*0c70*/  IMAD R11, R4, R11, R17 ;  /* 0x0000000b040b7224 */ /* 0x000fe200078e0211 */
[----:B------:R-:W-:Y:S01]  /*0c80*/  IABS R13, R218 ;  /* 0x000000da000d7213 */ /* 0x000fe20000000000 */
[----:B------:R-:W-:Y:S01]  /*0c90*/  IMAD.HI.U32 R17, R8, R33, RZ ;  /* 0x0000002108117227 */ /* 0x000fe200078e00ff */
[----:B------:R-:W-:-:S02]  /*0ca0*/  LOP3.LUT R140, R10, 0x3e, R3, 0xfe, !PT ;  /* 0x0000003e0a8c7812 */ /* 0x000fc400078efe03 */
[----:B------:R-:W-:Y:S01]  /*0cb0*/  IABS R15, R217 ;  /* 0x000000d9000f7213 */ /* 0x000fe20000000000 */
[----:B------:R-:W-:Y:S01]  /*0cc0*/  IMAD.MOV R17, RZ, RZ, -R17 ;  /* 0x000000ffff117224 */ /* 0x000fe200078e0a11 */
[----:B------:R-:W-:Y:S01]  /*0cd0*/  LOP3.LUT R215, R10, 0x6, R3, 0xfe, !PT ;  /* 0x000000060ad77812 */ /* 0x000fe200078efe03 */
[----:B------:R-:W-:Y:S01]  /*0ce0*/  IMAD R5, R16, R5, R23 ;  /* 0x0000000510057224 */ /* 0x000fe200078e0217 */
[----:B------:R-:W-:Y:S01]  /*0cf0*/  IABS R85, R140 ;  /* 0x0000008c00557213 */ /* 0x000fe20000000000 */
[----:B------:R-:W-:Y:S01]  /*0d00*/  IMAD R33, R4, R17, R33 ;  /* 0x0000001104217224 */ /* 0x000fe200078e0221 */
[----:B------:R-:W-:Y:S01]  /*0d10*/  IABS R21, R215 ;  /* 0x000000d700157213 */ /* 0x000fe20000000000 */
[----:B------:R-:W-:Y:S01]  /*0d20*/  IMAD.IADD R5, R14, 0x1, R5 ;  /* 0x000000010e057824 */ /* 0x000fe200078e0205 */
[--C-:B------:R-:W-:Y:S01]  /*0d30*/  LOP3.LUT R214, R10, 0x8, R3.reuse, 0xfe, !PT ;  /* 0x000000080ad67812 */ /* 0x100fe200078efe03 */
[----:B------:R-:W-:Y:S01]  /*0d40*/  IMAD.HI.U32 R17, R8, R41, RZ ;  /* 0x0000002908117227 */ /* 0x000fe200078e00ff */
[----:B------:R-:W-:-:S02]  /*0d50*/  LOP3.LUT R212, R10, 0xc, R3, 0xfe, !PT ;  /* 0x0000000c0ad47812 */ /* 0x000fc400078efe03 */
[----:B------:R-:W-:Y:S01]  /*0d60*/  LOP3.LUT R213, R10, 0xa, R3, 0xfe, !PT ;  /* 0x0000000a0ad57812 */ /* 0x000fe200078efe03 */
[----:B------:R-:W-:Y:S01]  /*0d70*/  IMAD.MOV R17, RZ, RZ, -R17 ;  /* 0x000000ffff117224 */ /* 0x000fe200078e0a11 */
[----:B------:R-:W-:Y:S01]  /*0d80*/  IABS R27, R212 ;  /* 0x000000d4001b7213 */ /* 0x000fe20000000000 */
[----:B------:R-:W-:Y:S01]  /*0d90*/  IMAD R219, R5, 0x40, R82 ;  /* 0x0000004005db7824 */ /* 0x000fe200078e0252 */
[C---:B------:R-:W-:Y:S01]  /*0da0*/  ISETP.GT.U32.AND P3, PT, R4.reuse, R11, PT ;  /* 0x0000000b0400720c */ /* 0x040fe20003f64070 */
[----:B------:R-:W-:Y:S01]  /*0db0*/  IMAD R41, R4, R17, R41 ;  /* 0x0000001104297224 */ /* 0x000fe200078e0229 */
[----:B------:R-:W-:Y:S01]  /*0dc0*/  IABS R25, R213 ;  /* 0x000000d500197213 */ /* 0x000fe20000000000 */
[----:B------:R-:W-:Y:S01]  /*0dd0*/  IMAD.HI.U32 R5, R8, R47, RZ ;  /* 0x0000002f08057227 */ /* 0x000fe200078e00ff */
[----:B------:R-:W-:Y:S02]  /*0de0*/  IABS R17, R219 ;  /* 0x000000db00117213 */ /* 0x000fe40000000000 */
[C---:B------:R-:W-:Y:S01]  /*0df0*/  LOP3.LUT R211, R10.reuse, 0xe, R3, 0xfe, !PT ;  /* 0x0000000e0ad37812 */ /* 0x040fe200078efe03 */
[----:B------:R-:W-:Y:S01]  /*0e00*/  IMAD.MOV R5, RZ, RZ, -R5 ;  /* 0x000000ffff057224 */ /* 0x000fe200078e0a05 */
[----:B------:R-:W-:Y:S01]  /*0e10*/  LOP3.LUT R208, R10, 0x14, R3, 0xfe, !PT ;  /* 0x000000140ad07812 */ /* 0x000fe200078efe03 */
[----:B------:R-:W-:Y:S01]  /*0e20*/  IMAD.HI.U32 R6, R6, R17, RZ ;  /* 0x0000001106067227 */ /* 0x000fe200078e00ff */
[----:B------:R-:W-:-:S02]  /*0e30*/  IABS R31, R211 ;  /* 0x000000d3001f7213 */ /* 0x000fc40000000000 */
[----:B------:R-:W-:Y:S01]  /*0e40*/  IABS R37, R208 ;  /* 0x000000d000257213 */ /* 0x000fe20000000000 */
[----:B------:R-:W-:Y:S01]  /*0e50*/  IMAD.MOV R6, RZ, RZ, -R6 ;  /* 0x000000ffff067224 */ /* 0x000fe200078e0a06 */
[----:B------:R-:W-:Y:S01]  /*0e60*/  LOP3.LUT R209, R10, 0x12, R3, 0xfe, !PT ;  /* 0x000000120ad17812 */ /* 0x000fe200078efe03 */
[----:B------:R-:W-:Y:S01]  /*0e70*/  IMAD R47, R4, R5, R47 ;  /* 0x00000005042f7224 */ /* 0x000fe200078e022f */
[----:B------:R-:W-:Y:S01]  /*0e80*/  LOP3.LUT R207, R10, 0x16, R3, 0xfe, !PT ;  /* 0x000000160acf7812 */ /* 0x000fe200078efe03 */
[----:B------:R-:W-:Y:S01]  /*0e90*/  IMAD R5, R22, R6, R17 ;  /* 0x0000000616057224 */ /* 0x000fe200078e0211 */
[----:B------:R-:W-:Y:S01]  /*0ea0*/  IABS R35, R209 ;  /* 0x000000d100237213 */ /* 0x000fe20000000000 */
[----:B------:R-:W-:Y:S01]  /*0eb0*/  IMAD.HI.U32 R7, R8, R13, RZ ;  /* 0x0000000d08077227 */ /* 0x000fe200078e00ff */
[----:B------:R-:W-:Y:S02]  /*0ec0*/  IABS R39, R207 ;  /* 0x000000cf00277213 */ /* 0x000fe40000000000 */
[----:B------:R-:W-:Y:S01]  /*0ed0*/  ISETP.GT.U32.AND P0, PT, R22, R5, PT ;  /* 0x000000051600720c */ /* 0x000fe20003f04070 */
[----:B------:R-:W-:Y:S01]  /*0ee0*/  IMAD.HI.U32 R9, R8, R15, RZ ;  /* 0x0000000f08097227 */ /* 0x000fe200078e00ff */
[----:B------:R-:W-:-:S02]  /*0ef0*/  LOP3.LUT R201, R10, 0x1e, R3, 0xfe, !PT ;  /* 0x0000001e0ac97812 */ /* 0x000fc400078efe03 */
[----:B------:R-:W-:Y:S01]  /*0f00*/  LOP3.LUT R204, R10, 0x1a, R3, 0xfe, !PT ;  /* 0x0000001a0acc7812 */ /* 0x000fe200078efe03 */
[----:B------:R-:W-:Y:S01]  /*0f10*/  IMAD.MOV R7, RZ, RZ, -R7 ;  /* 0x000000ffff077224 */ /* 0x000fe200078e0a07 */
[----:B------:R-:W-:Y:S01]  /*0f20*/  IABS R49, R201 ;  /* 0x000000c900317213 */ /* 0x000fe20000000000 */
[----:B------:R-:W-:Y:S01]  /*0f30*/  IMAD.HI.U32 R17, R8, R85, RZ ;  /* 0x0000005508117227 */ /* 0x000fe200078e00ff */
[----:B------:R-:W-:Y:S02]  /*0f40*/  IABS R45, R204 ;  /* 0x000000cc002d7213 */ /* 0x000fe40000000000 */
[C---:B------:R-:W-:Y:S01]  /*0f50*/  LOP3.LUT R200, R10.reuse, 0x20, R3, 0xfe, !PT ;  /* 0x000000200ac87812 */ /* 0x040fe200078efe03 */
[----:B------:R-:W-:Y:S01]  /*0f60*/  IMAD.MOV R9, RZ, RZ, -R9 ;  /* 0x000000ffff097224 */ /* 0x000fe200078e0a09 */
[----:B------:R-:W-:Y:S01]  /*0f70*/  LOP3.LUT R198, R10, 0x22, R3, 0xfe, !PT ;  /* 0x000000220ac67812 */ /* 0x000fe200078efe03 */
[----:B------:R-:W-:Y:S01]  /*0f80*/  IMAD R7, R4, R7, R13 ;  /* 0x0000000704077224 */ /* 0x000fe200078e020d */
[----:B------:R-:W-:Y:S01]  /*0f90*/  IABS R53, R200 ;  /* 0x000000c800357213 */ /* 0x000fe20000000000 */
[----:B------:R-:W-:Y:S01]  /*0fa0*/  IMAD.HI.U32 R12, R8, R21, RZ ;  /* 0x00000015080c7227 */ /* 0x000fe200078e00ff */
[----:B------:R-:W-:-:S02]  /*0fb0*/  IABS R57, R198 ;  /* 0x000000c600397213 */ /* 0x000fc40000000000 */
[----:B------:R-:W-:Y:S01]  /*0fc0*/  ISETP.GT.U32.AND P6, PT, R4, R7, PT ;  /* 0x000000070400720c */ /* 0x000fe20003fc4070 */
[----:B------:R-:W-:Y:S01]  /*0fd0*/  IMAD.MOV R17, RZ, RZ, -R17 ;  /* 0x000000ffff117224 */ /* 0x000fe200078e0a11 */
[C-C-:B------:R-:W-:Y:S01]  /*0fe0*/  LOP3.LUT R195, R10.reuse, 0x26, R3.reuse, 0xfe, !PT ;  /* 0x000000260ac37812 */ /* 0x140fe200078efe03 */
[----:B------:R-:W-:Y:S01]  /*0ff0*/  @!P0 IMAD.IADD R5, R5, 0x1, -R22 ;  /* 0x0000000105058824 */ /* 0x000fe200078e0a16 */
[----:B------:R-:W-:Y:S01]  /*1000*/  LOP3.LUT R197, R10, 0x24, R3, 0xfe, !PT ;  /* 0x000000240ac57812 */ /* 0x000fe200078efe03 */
[----:B------:R-:W-:Y:S01]  /*1010*/  IMAD R9, R4, R9, R15 ;  /* 0x0000000904097224 */ /* 0x000fe200078e020f */
[----:B------:R-:W-:Y:S01]  /*1020*/  IABS R61, R195 ;  /* 0x000000c3003d7213 */ /* 0x000fe20000000000 */
[----:B------:R-:W-:Y:S01]  /*1030*/  IMAD.MOV R12, RZ, RZ, -R12 ;  /* 0x000000ffff0c7224 */ /* 0x000fe200078e0a0c */
[----:B------:R-:W-:Y:S01]  /*1040*/  ISETP.GT.U32.AND P0, PT, R22, R5, PT ;  /* 0x000000051600720c */ /* 0x000fe20003f04070 */
[C---:B------:R-:W-:Y:S01]  /*1050*/  IMAD R85, R4.reuse, R17, R85 ;  /* 0x0000001104557224 */ /* 0x040fe200078e0255 */
[C---:B------:R-:W-:Y:S01]  /*1060*/  ISETP.GT.U32.AND P1, PT, R4.reuse, R9, PT ;  /* 0x000000090400720c */ /* 0x040fe20003f24070 */
[----:B------:R-:W-:Y:S01]  /*1070*/  IMAD R13, R4, R12, R21 ;  /* 0x0000000c040d7224 */ /* 0x000fe200078e0215 */
[----:B------:R-:W-:Y:S01]  /*1080*/  IABS R21, R214 ;  /* 0x000000d600157213 */ /* 0x000fe20000000000 */
[----:B------:R-:W-:Y:S01]  /*1090*/  IMAD.HI.U32 R15, R8, R27, RZ ;  /* 0x0000001b080f7227 */ /* 0x000fe200078e00ff */
[----:B------:R-:W-:-:S02]  /*10a0*/  ISETP.GT.U32.AND P4, PT, R4, R85, PT ;  /* 0x000000550400720c */ /* 0x000fc40003f84070 */
[----:B------:R-:W-:Y:S01]  /*10b0*/  IABS R59, R197 ;  /* 0x000000c5003b7213 */ /* 0x000fe20000000000 */
[----:B------:R-:W-:Y:S01]  /*10c0*/  IMAD.HI.U32 R12, R8, R21, RZ ;  /* 0x00000015080c7227 */ /* 0x000fe200078e00ff */
[C-C-:B------:R-:W-:Y:S02]  /*10d0*/  LOP3.LUT R194, R10.reuse, 0x28, R3.reuse, 0xfe, !PT ;  /* 0x000000280ac27812 */ /* 0x140fe400078efe03 */
[C-C-:B------:R-:W-:Y:S01]  /*10e0*/  LOP3.LUT R192, R10.reuse, 0x2c, R3.reuse, 0xfe, !PT ;  /* 0x0000002c0ac07812 */ /* 0x140fe200078efe03 */
[----:B------:R-:W-:Y:S01]  /*10f0*/  @!P6 IMAD.IADD R7, R7, 0x1, -R4 ;  /* 0x000000010707e824 */ /* 0x000fe200078e0a04 */
[----:B------:R-:W-:Y:S01]  /*1100*/  IABS R63, R194 ;  /* 0x000000c2003f7213 */ /* 0x000fe20000000000 */
[----:B------:R-:W-:Y:S01]  /*1110*/  IMAD.MOV R12, RZ, RZ, -R12 ;  /* 0x000000ffff0c7224 */ /* 0x000fe200078e0a0c */
[----:B------:R-:W-:Y:S01]  /*1120*/  LOP3.LUT R148, R10, 0x2e, R3, 0xfe, !PT ;  /* 0x0000002e0a947812 */ /* 0x000fe200078efe03 */
[----:B------:R-:W-:Y:S01]  /*1130*/  @!P0 IMAD.IADD R5, R5, 0x1, -R22 ;  /* 0x0000000105058824 */ /* 0x000fe200078e0a16 */
[C---:B------:R-:W-:Y:S01]  /*1140*/  ISETP.GT.U32.AND P0, PT, R4.reuse, R13, PT ;  /* 0x0000000d0400720c */ /* 0x040fe20003f04070 */
[----:B------:R-:W-:Y:S01]  /*1150*/  IMAD.MOV R20, RZ, RZ, -R15 ;  /* 0x000000ffff147224 */ /* 0x000fe200078e0a0f */
[----:B------:R-:W-:Y:S01]  /*1160*/  IABS R67, R192 ;  /* 0x000000c000437213 */ /* 0x000fe20000000000 */
[--C-:B------:R-:W-:Y:S01]  /*1170*/  @!P1 IMAD.IADD R9, R9, 0x1, -R4.reuse ;  /* 0x0000000109099824 */ /* 0x100fe200078e0a04 */
[C---:B------:R-:W-:Y:S01]  /*1180*/  ISETP.GT.U32.AND P1, PT, R4.reuse, R7, PT ;  /* 0x000000070400720c */ /* 0x040fe20003f24070 */
[----:B------:R-:W-:Y:S01]  /*1190*/  IMAD R15, R4, R12, R21 ;  /* 0x0000000c040f7224 */ /* 0x000fe200078e0215 */
[----:B------:R-:W-:Y:S01]  /*11a0*/  IABS R69, R148 ;  /* 0x0000009400457213 */ /* 0x000fe20000000000 */
[----:B------:R-:W-:Y:S01]  /*11b0*/  @!P4 IMAD.IADD R85, R85, 0x1, -R4 ;  /* 0x000000015555c824 */ /* 0x000fe200078e0a04 */
[----:B------:R-:W-:Y:S01]  /*11c0*/  LOP3.LUT R147, R10, 0x30, R3, 0xfe, !PT ;  /* 0x000000300a937812 */ /* 0x000fe200078efe03 */
[----:B------:R-:W-:Y:S01]  /*11d0*/  IMAD.HI.U32 R14, R8, R25, RZ ;  /* 0x00000019080e7227 */ /* 0x000fe200078e00ff */
[----:B------:R-:W-:-:S02]  /*11e0*/  ISETP.GT.U32.AND P4, PT, R4, R15, PT ;  /* 0x0000000f0400720c */ /* 0x000fc40003f84070 */
[C---:B------:R-:W-:Y:S01]  /*11f0*/  ISETP.GT.U32.AND P6, PT, R4.reuse, R85, PT ;  /* 0x000000550400720c */ /* 0x040fe20003fc4070 */
[----:B------:R-:W-:Y:S01]  /*1200*/  IMAD.MOV R14, RZ, RZ, -R14 ;  /* 0x000000ffff0e7224 */ /* 0x000fe200078e0a0e */
[----:B------:R-:W-:Y:S01]  /*1210*/  IABS R71, R147 ;  /* 0x0000009300477213 */ /* 0x000fe20000000000 */
[--C-:B------:R-:W-:Y:S01]  /*1220*/  @!P3 IMAD.IADD R11, R11, 0x1, -R4.reuse ;  /* 0x000000010b0bb824 */ /* 0x100fe200078e0a04 */
[C---:B------:R-:W-:Y:S01]  /*1230*/  ISETP.GT.U32.AND P3, PT, R4.reuse, R9, PT ;  /* 0x000000090400720c */ /* 0x040fe20003f64070 */
[----:B------:R-:W-:Y:S01]  /*1240*/  IMAD R25, R4, R14, R25 ;  /* 0x0000000e04197224 */ /* 0x000fe200078e0219 */
[----:B------:R-:W-:Y:S01]  /*1250*/  LOP3.LUT R146, R10, 0x32, R3, 0xfe, !PT ;  /* 0x000000320a927812 */ /* 0x000fe200078efe03 */
[--C-:B------:R-:W-:Y:S01]  /*1260*/  @!P0 IMAD.IADD R13, R13, 0x1, -R4.reuse ;  /* 0x000000010d0d8824 */ /* 0x100fe200078e0a04 */
[C---:B------:R-:W-:Y:S01]  /*1270*/  ISETP.GT.U32.AND P0, PT, R4.reuse, R11, PT ;  /* 0x0000000b0400720c */ /* 0x040fe20003f04070 */
[----:B------:R-:W-:Y:S01]  /*1280*/  @!P1 IMAD.IADD R7, R7, 0x1, -R4 ;  /* 0x0000000107079824 */ /* 0x000fe200078e0a04 */
[----:B------:R-:W-:Y:S01]  /*1290*/  ISETP.GT.U32.AND P1, PT, R4, R25, PT ;  /* 0x000000190400720c */ /* 0x000fe20003f24070 */
[----:B------:R-:W-:Y:S01]  /*12a0*/  IMAD.HI.U32 R16, R8, R31, RZ ;  /* 0x0000001f08107227 */ /* 0x000fe200078e00ff */
[----:B------:R-:W-:-:S02]  /*12b0*/  IABS R73, R146 ;  /* 0x0000009200497213 */ /* 0x000fc40000000000 */
[--C-:B------:R-:W-:Y:S01]  /*12c0*/  LOP3.LUT R145, R10, 0x34, R3.reuse, 0xfe, !PT ;  /* 0x000000340a917812 */ /* 0x100fe200078efe03 */
[----:B------:R-:W-:Y:S01]  /*12d0*/  IMAD.HI.U32 R14, R8, R37, RZ ;  /* 0x00000025080e7227 */ /* 0x000fe200078e00ff */
[----:B------:R-:W-:Y:S02]  /*12e0*/  LOP3.LUT R144, R10, 0x36, R3, 0xfe, !PT ;  /* 0x000000360a907812 */ /* 0x000fe400078efe03 */
[----:B------:R-:W-:Y:S01]  /*12f0*/  IABS R75, R145 ;  /* 0x00000091004b7213 */ /* 0x000fe20000000000 */
[----:B------:R-:W-:Y:S01]  /*1300*/  IMAD.MOV R16, RZ, RZ, -R16 ;  /* 0x000000ffff107224 */ /* 0x000fe200078e0a10 */
[----:B------:R-:W-:Y:S01]  /*1310*/  IABS R77, R144 ;  /* 0x00000090004d7213 */ /* 0x000fe20000000000 */
[----:B------:R-:W-:Y:S01]  /*1320*/  IMAD R27, R4, R20, R27 ;  /* 0x00000014041b7224 */ /* 0x000fe200078e021b */
[C-C-:B------:R-:W-:Y:S01]  /*1330*/  LOP3.LUT R143, R10.reuse, 0x38, R3.reuse, 0xfe, !PT ;  /* 0x000000380a8f7812 */ /* 0x140fe200078efe03 */
[--C-:B------:R-:W-:Y:S01]  /*1340*/  @!P4 IMAD.IADD R15, R15, 0x1, -R4.reuse ;  /* 0x000000010f0fc824 */ /* 0x100fe200078e0a04 */
[----:B------:R-:W-:Y:S01]  /*1350*/  LOP3.LUT R142, R10, 0x3a, R3, 0xfe, !PT ;  /* 0x0000003a0a8e7812 */ /* 0x000fe200078efe03 */
[----:B------:R-:W-:Y:S01]  /*1360*/  @!P6 IMAD.IADD R85, R85, 0x1, -R4 ;  /* 0x000000015555e824 */ /* 0x000fe200078e0a04 */
[C---:B------:R-:W-:Y:S01]  /*1370*/  ISETP.GT.U32.AND P6, PT, R4.reuse, R13, PT ;  /* 0x0000000d0400720c */ /* 0x040fe20003fc4070 */
[----:B------:R-:W-:Y:S01]  /*1380*/  IMAD.MOV R14, RZ, RZ, -R14 ;  /* 0x000000ffff0e7224 */ /* 0x000fe200078e0a0e */
[C---:B------:R-:W-:Y:S01]  /*1390*/  ISETP.GT.U32.AND P4, PT, R4.reuse, R15, PT ;  /* 0x0000000f0400720c */ /* 0x040fe20003f84070 */
[C---:B------:R-:W-:Y:S01]  /*13a0*/  IMAD R31, R4.reuse, R16, R31 ;  /* 0x00000010041f7224 */ /* 0x040fe200078e021f */
[----:B------:R-:W-:Y:S01]  /*13b0*/  IABS R79, R143 ;  /* 0x0000008f004f7213 */ /* 0x000fe20000000000 */
[----:B------:R-:W-:Y:S01]  /*13c0*/  @!P3 IMAD.IADD R9, R9, 0x1, -R4 ;  /* 0x000000010909b824 */ /* 0x000fe200078e0a04 */
[C---:B------:R-:W-:Y:S01]  /*13d0*/  ISETP.GT.U32.AND P3, PT, R4.reuse, R27, PT ;  /* 0x0000001b0400720c */ /* 0x040fe20003f64070 */
[----:B------:R-:W-:Y:S01]  /*13e0*/  IMAD R37, R4, R14, R37 ;  /* 0x0000000e04257224 */ /* 0x000fe200078e0225 */
[----:B------:R-:W-:Y:S01]  /*13f0*/  IABS R81, R142 ;  /* 0x0000008e00517213 */ /* 0x000fe20000000000 */
[----:B------:R-:W-:Y:S01]  /*1400*/  IMAD.HI.U32 R12, R8, R35, RZ ;  /* 0x00000023080c7227 */ /* 0x000fe200078e00ff */
[----:B------:R-:W-:-:S02]  /*1410*/  LOP3.LUT R193, R10, 0x2a, R3, 0xfe, !PT ;  /* 0x0000002a0ac17812 */ /* 0x000fc400078efe03 */
[----:B------:R-:W-:Y:S01]  /*1420*/  LOP3.LUT R141, R10, 0x3c, R3, 0xfe, !PT ;  /* 0x0000003c0a8d7812 */ /* 0x000fe200078efe03 */
[--C-:B------:R-:W-:Y:S01]  /*1430*/  @!P0 IMAD.IADD R11, R11, 0x1, -R4.reuse ;  /* 0x000000010b0b8824 */ /* 0x100fe200078e0a04 */
[C---:B------:R-:W-:Y:S01]  /*1440*/  ISETP.GT.U32.AND P0, PT, R4.reuse, R31, PT ;  /* 0x0000001f0400720c */ /* 0x040fe20003f04070 */
[----:B------:R-:W-:Y:S01]  /*1450*/  @!P1 IMAD.IADD R25, R25, 0x1, -R4 ;  /* 0x0000000119199824 */ /* 0x000fe200078e0a04 */
[C---:B------:R-:W-:Y:S01]  /*1460*/  ISETP.GT.U32.AND P1, PT, R4.reuse, R37, PT ;  /* 0x000000250400720c */ /* 0x040fe20003f24070 */
[----:B------:R-:W-:Y:S01]  /*1470*/  IMAD.MOV R12, RZ, RZ, -R12 ;  /* 0x000000ffff0c7224 */ /* 0x000fe200078e0a0c */
[----:B------:R-:W-:Y:S01]  /*1480*/  IABS R65, R193 ;  /* 0x000000c100417213 */ /* 0x000fe20000000000 */
[--C-:B------:R-:W-:Y:S01]  /*1490*/  @!P6 IMAD.IADD R13, R13, 0x1, -R4.reuse ;  /* 0x000000010d0de824 */ /* 0x100fe200078e0a04 */
[C---:B------:R-:W-:Y:S01]  /*14a0*/  ISETP.GT.U32.AND P6, PT, R4.reuse, R33, PT ;  /* 0x000000210400720c */ /* 0x040fe20003fc4070 */
[C---:B------:R-:W-:Y:S01]  /*14b0*/  IMAD R35, R4.reuse, R12, R35 ;  /* 0x0000000c04237224 */ /* 0x040fe200078e0223 */
[----:B------:R-:W-:Y:S01]  /*14c0*/  IABS R83, R141 ;  /* 0x0000008d00537213 */ /* 0x000fe20000000000 */
[--C-:B------:R-:W-:Y:S01]  /*14d0*/  @!P4 IMAD.IADD R15, R15, 0x1, -R4.reuse ;  /* 0x000000010f0fc824 */ /* 0x100fe200078e0a04 */
[----:B------:R-:W-:Y:S01]  /*14e0*/  LOP3.LUT R251, R3, 0x6, RZ, 0xfc, !PT ;  /* 0x0000000603fb7812 */ /* 0x000fe200078efcff */
[--C-:B------:R-:W-:Y:S01]  /*14f0*/  @!P3 IMAD.IADD R27, R27, 0x1, -R4.reuse ;  /* 0x000000011b1bb824 */ /* 0x100fe200078e0a04 */
[C---:B------:R-:W-:Y:S01]  /*1500*/  ISETP.GT.U32.AND P4, PT, R4.reuse, R35, PT ;  /* 0x000000230400720c */ /* 0x040fe20003f84070 */
[--C-:B------:R-:W-:Y:S01]  /*1510*/  @!P0 IMAD.IADD R31, R31, 0x1, -R4.reuse ;  /* 0x000000011f1f8824 */ /* 0x100fe200078e0a04 */
[C---:B------:R-:W-:Y:S01]  /*1520*/  ISETP.GT.U32.AND P3, PT, R4.reuse, R25, PT ;  /* 0x000000190400720c */ /* 0x040fe20003f64070 */
[----:B------:R-:W-:Y:S01]  /*1530*/  @!P1 IMAD.IADD R37, R37, 0x1, -R4 ;  /* 0x0000000125259824 */ /* 0x000fe200078e0a04 */
[----:B------:R-:W-:Y:S01]  /*1540*/  ISETP.GT.U32.AND P0, PT, R4, R27, PT ;  /* 0x0000001b0400720c */ /* 0x000fe20003f04070 */
[----:B------:R-:W-:Y:S01]  /*1550*/  IMAD.HI.U32 R16, R8, R39, RZ ;  /* 0x0000002708107227 */ /* 0x000fe200078e00ff */
[----:B------:R-:W-:-:S02]  /*1560*/  LOP3.LUT R231, R3, 0x24, RZ, 0xfc, !PT ;  /* 0x0000002403e77812 */ /* 0x000fc400078efcff */
[C---:B------:R-:W-:Y:S01]  /*1570*/  ISETP.GT.U32.AND P1, PT, R4.reuse, R37, PT ;  /* 0x000000250400720c */ /* 0x040fe20003f24070 */
[----:B------:R-:W-:Y:S01]  /*1580*/  IMAD.MOV R16, RZ, RZ, -R16 ;  /* 0x000000ffff107224 */ /* 0x000fe200078e0a10 */
[----:B------:R-:W-:Y:S01]  /*1590*/  LOP3.LUT R230, R3, 0x26, RZ, 0xfc, !PT ;  /* 0x0000002603e67812 */ /* 0x000fe200078efcff */
[----:B------:R-:W-:Y:S01]  /*15a0*/  @!P6 IMAD.IADD R33, R33, 0x1, -R4 ;  /* 0x000000012121e824 */ /* 0x000fe200078e0a04 */
[----:B------:R-:W-:Y:S01]  /*15b0*/  ISETP.GT.U32.AND P6, PT, R4, R31, PT ;  /* 0x0000001f0400720c */ /* 0x000fe20003fc4070 */
[----:B------:R-:W-:-:S04]  /*15c0*/  IMAD.HI.U32 R12, R8, R49, RZ ;  /* 0x00000031080c7227 */ /* 0x000fc800078e00ff */
[C---:B------:R-:W-:Y:S02]  /*15d0*/  IMAD R39, R4.reuse, R16, R39 ;  /* 0x0000001004277224 */ /* 0x040fe400078e0227 */
[----:B------:R-:W-:Y:S01]  /*15e0*/  @!P4 IMAD.IADD R35, R35, 0x1, -R4 ;  /* 0x000000012323c824 */ /* 0x000fe200078e0a04 */
[----:B------:R-:W-:Y:S01]  /*15f0*/  ISETP.GT.U32.AND P4, PT, R4, R33, PT ;  /* 0x000000210400720c */ /* 0x000fe20003f84070 */
[----:B------:R-:W-:Y:S02]  /*1600*/  IMAD.MOV R12, RZ, RZ, -R12 ;  /* 0x000000ffff0c7224 */ /* 0x000fe400078e0a0c */
[----:B------:R-:W-:-:S04]  /*1610*/  IMAD.HI.U32 R20, R8, R45, RZ ;  /* 0x0000002d08147227 */ /* 0x000fc800078e00ff */
[----:B------:R-:W-:Y:S01]  /*1620*/  @!P0 IMAD.IADD R27, R27, 0x1, -R4 ;  /* 0x000000011b1b8824 */ /* 0x000fe200078e0a04 */
[C---:B------:R-:W-:Y:S01]  /*1630*/  ISETP.GT.U32.AND P0, PT, R4.reuse, R39, PT ;  /* 0x000000270400720c */ /* 0x040fe20003f04070 */
[----:B------:R-:W-:Y:S02]  /*1640*/  IMAD R49, R4, R12, R49 ;  /* 0x0000000c04317224 */ /* 0x000fe400078e0231 */
[----:B------:R-:W-:Y:S02]  /*1650*/  IMAD.MOV R20, RZ, RZ, -R20 ;  /* 0x000000ffff147224 */ /* 0x000fe400078e0a14 */
[----:B------:R-:W-:-:S04]  /*1660*/  IMAD.HI.U32 R14, R8, R53, RZ ;  /* 0x00000035080e7227 */ /* 0x000fc800078e00ff */
[--C-:B------:R-:W-:Y:S01]  /*1670*/  @!P3 IMAD.IADD R25, R25, 0x1, -R4.reuse ;  /* 0x000000011919b824 */ /* 0x100fe200078e0a04 */
[C---:B------:R-:W-:Y:S01]  /*1680*/  ISETP.GT.U32.AND P3, PT, R4.reuse, R35, PT ;  /* 0x000000230400720c */ /* 0x040fe20003f64070 */
[----:B------:R-:W-:Y:S01]  /*1690*/  @!P1 IMAD.IADD R37, R37, 0x1, -R4 ;  /* 0x0000000125259824 */ /* 0x000fe200078e0a04 */
[C---:B------:R-:W-:Y:S01]  /*16a0*/  ISETP.GT.U32.AND P1, PT, R4.reuse, R49, PT ;  /* 0x000000310400720c */ /* 0x040fe20003f24070 */
[C---:B------:R-:W-:Y:S02]  /*16b0*/  IMAD R45, R4.reuse, R20, R45 ;  /* 0x00000014042d7224 */ /* 0x040fe400078e022d */
[----:B------:R-:W-:Y:S02]  /*16c0*/  IMAD.MOV R14, RZ, RZ, -R14 ;  /* 0x000000ffff0e7224 */ /* 0x000fe400078e0a0e */
[----:B------:R-:W-:Y:S01]  /*16d0*/  @!P6 IMAD.IADD R31, R31, 0x1, -R4 ;  /* 0x000000011f1fe824 */ /* 0x000fe200078e0a04 */
[C---:B------:R-:W-:Y:S01]  /*16e0*/  ISETP.GT.U32.AND P6, PT, R4.reuse, R41, PT ;  /* 0x000000290400720c */ /* 0x040fe20003fc4070 */
[----:B------:R-:W-:-:S02]  /*16f0*/  IMAD R53, R4, R14, R53 ;  /* 0x0000000e04357224 */ /* 0x000fc400078e0235 */
[--C-:B------:R-:W-:Y:S01]  /*1700*/  @!P4 IMAD.IADD R33, R33, 0x1, -R4.reuse ;  /* 0x000000012121c824 */ /* 0x100fe200078e0a04 */
[C---:B------:R-:W-:Y:S01]  /*1710*/  ISETP.GT.U32.AND P4, PT, R4.reuse, R45, PT ;  /* 0x0000002d0400720c */ /* 0x040fe20003f84070 */
[--C-:B------:R-:W-:Y:S01]  /*1720*/  @!P0 IMAD.IADD R39, R39, 0x1, -R4.reuse ;  /* 0x0000000127278824 */ /* 0x100fe200078e0a04 */
[C---:B------:R-:W-:Y:S01]  /*1730*/  ISETP.GT.U32.AND P0, PT, R4.reuse, R53, PT ;  /* 0x000000350400720c */ /* 0x040fe20003f04070 */
[--C-:B------:R-:W-:Y:S01]  /*1740*/  @!P3 IMAD.IADD R35, R35, 0x1, -R4.reuse ;  /* 0x000000012323b824 */ /* 0x100fe200078e0a04 */
[----:B------:R-:W-:Y:S01]  /*1750*/  ISETP.GT.U32.AND P3, PT, R4, R47, PT ;  /* 0x0000002f0400720c */ /* 0x000fe20003f64070 */
[--C-:B------:R-:W-:Y:S01]  /*1760*/  @!P1 IMAD.IADD R49, R49, 0x1, -R4.reuse ;  /* 0x0000000131319824 */ /* 0x100fe200078e0a04 */
[----:B------:R-:W-:Y:S01]  /*1770*/  ISETP.GE.AND P1, PT, R216, RZ, PT ;  /* 0x000000ffd800720c */ /* 0x000fe20003f26270 */
[----:B------:R-:W-:Y:S02]  /*1780*/  IMAD.MOV.U32 R23, RZ, RZ, R11 ;  /* 0x000000ffff177224 */ /* 0x000fe400078e000b */
[----:B------:R-:W-:Y:S01]  /*1790*/  @!P6 IMAD.IADD R41, R41, 0x1, -R4 ;  /* 0x000000012929e824 */ /* 0x000fe200078e0a04 */
[----:B------:R-:W-:Y:S01]  /*17a0*/  ISETP.GT.U32.AND P6, PT, R4, R39, PT ;  /* 0x000000270400720c */ /* 0x000fe20003fc4070 */
[----:B------:R-:W-:-:S04]  /*17b0*/  IMAD.HI.U32 R16, R8, R57, RZ ;  /* 0x0000003908107227 */ /* 0x000fc800078e00ff */
[--C-:B------:R-:W-:Y:S01]  /*17c0*/  @!P4 IMAD.IADD R45, R45, 0x1, -R4.reuse ;  /* 0x000000012d2dc824 */ /* 0x100fe200078e0a04 */
[----:B------:R-:W-:Y:S01]  /*17d0*/  ISETP.GE.AND P4, PT, R218, RZ, PT ;  /* 0x000000ffda00720c */ /* 0x000fe20003f86270 */
[--C-:B------:R-:W-:Y:S01]  /*17e0*/  @!P0 IMAD.IADD R53, R53, 0x1, -R4.reuse ;  /* 0x0000000135358824 */ /* 0x100fe200078e0a04 */
[C---:B------:R-:W-:Y:S01]  /*17f0*/  ISETP.GT.U32.AND P0, PT, R4.reuse, R41, PT ;  /* 0x000000290400720c */ /* 0x040fe20003f04070 */
[----:B------:R-:W-:Y:S01]  /*1800*/  @!P3 IMAD.IADD R47, R47, 0x1, -R4 ;  /* 0x000000012f2fb824 */ /* 0x000fe200078e0a04 */
[----:B------:R-:W-:Y:S01]  /*1810*/  ISETP.GE.AND P3, PT, R217, RZ, PT ;  /* 0x000000ffd900720c */ /* 0x000fe20003f66270 */
[----:B------:R-:W-:Y:S01]  /*1820*/  @!P1 IMAD.MOV R23, RZ, RZ, -R23 ;  /* 0x000000ffff179224 */ /* 0x000fe200078e0a17 */
[----:B------:R-:W-:Y:S01]  /*1830*/  ISETP.GT.U32.AND P1, PT, R4, R49, PT ;  /* 0x000000310400720c */ /* 0x000fe20003f24070 */
[----:B------:R-:W-:Y:S02]  /*1840*/  IMAD.MOV R16, RZ, RZ, -R16 ;  /* 0x000000ffff107224 */ /* 0x000fe400078e0a10 */
[----:B------:R-:W-:-:S02]  /*1850*/  IMAD.MOV.U32 R17, RZ, RZ, R7 ;  /* 0x000000ffff117224 */ /* 0x000fc400078e0007 */
[----:B------:R-:W-:-:S04]  /*1860*/  IMAD.HI.U32 R12, R8, R61, RZ ;  /* 0x0000003d080c7227 */ /* 0x000fc800078e00ff */
[C---:B------:R-:W-:Y:S02]  /*1870*/  IMAD R57, R4.reuse, R16, R57 ;  /* 0x0000001004397224 */ /* 0x040fe400078e0239 */
[----:B------:R-:W-:Y:S01]  /*1880*/  @!P6 IMAD.IADD R39, R39, 0x1, -R4 ;  /* 0x000000012727e824 */ /* 0x000fe200078e0a04 */
[C---:B------:R-:W-:Y:S01]  /*1890*/  ISETP.GT.U32.AND P6, PT, R4.reuse, R45, PT ;  /* 0x0000002d0400720c */ /* 0x040fe20003fc4070 */
[----:B------:R-:W-:Y:S01]  /*18a0*/  @!P4 IMAD.MOV R17, RZ, RZ, -R17 ;  /* 0x000000ffff11c224 */ /* 0x000fe200078e0a11 */
[----:B------:R-:W-:Y:S01]  /*18b0*/  ISETP.GT.U32.AND P4, PT, R4, R47, PT ;  /* 0x0000002f0400720c */ /* 0x000fe20003f84070 */
[----:B------:R-:W-:Y:S02]  /*18c0*/  IMAD.MOV R12, RZ, RZ, -R12 ;  /* 0x000000ffff0c7224 */ /* 0x000fe400078e0a0c */
[----:B------:R-:W-:-:S04]  /*18d0*/  IMAD.HI.U32 R6, R8, R59, RZ ;  /* 0x0000003b08067227 */ /* 0x000fc800078e00ff */
[----:B------:R-:W-:Y:S02]  /*18e0*/  IMAD.MOV.U32 R21, RZ, RZ, R9 ;  /* 0x000000ffff157224 */ /* 0x000fe400078e0009 */
[----:B------:R-:W-:Y:S01]  /*18f0*/  @!P0 IMAD.IADD R41, R41, 0x1, -R4 ;  /* 0x0000000129298824 */ /* 0x000fe200078e0a04 */
[C---:B------:R-:W-:Y:S01]  /*1900*/  ISETP.GT.U32.AND P0, PT, R4.reuse, R57, PT ;  /* 0x000000390400720c */ /* 0x040fe20003f04070 */
[C---:B------:R-:W-:Y:S02]  /*1910*/  IMAD R61, R4.reuse, R12, R61 ;  /* 0x0000000c043d7224 */ /* 0x040fe400078e023d */
[----:B------:R-:W-:Y:S02]  /*1920*/  IMAD.MOV R6, RZ, RZ, -R6 ;  /* 0x000000ffff067224 */ /* 0x000fe400078e0a06 */
[----:B------:R-:W-:Y:S01]  /*1930*/  @!P3 IMAD.MOV R21, RZ, RZ, -R21 ;  /* 0x000000ffff15b224 */ /* 0x000fe200078e0a15 */
[----:B------:R-:W-:Y:S01]  /*1940*/  ISETP.GT.U32.AND P3, PT, R4, R53, PT ;  /* 0x000000350400720c */ /* 0x000fe20003f64070 */
[----:B------:R-:W-:-:S04]  /*1950*/  IMAD.HI.U32 R14, R8, R63, RZ ;  /* 0x0000003f080e7227 */ /* 0x000fc800078e00ff */
[----:B------:R-:W-:Y:S01]  /*1960*/  @!P1 IMAD.IADD R49, R49, 0x1, -R4 ;  /* 0x0000000131319824 */ /* 0x000fe200078e0a04 */
[C---:B------:R-:W-:Y:S01]  /*1970*/  ISETP.GT.U32.AND P1, PT, R4.reuse, R61, PT ;  /* 0x0000003d0400720c */ /* 0x040fe20003f24070 */
[C---:B------:R-:W-:Y:S02]  /*1980*/  IMAD R59, R4.reuse, R6, R59 ;  /* 0x00000006043b7224 */ /* 0x040fe400078e023b */
[----:B------:R-:W-:Y:S02]  /*1990*/  IMAD.MOV R14, RZ, RZ, -R14 ;  /* 0x000000ffff0e7224 */ /* 0x000fe400078e0a0e */
[--C-:B------:R-:W-:Y:S01]  /*19a0*/  @!P6 IMAD.IADD R45, R45, 0x1, -R4.reuse ;  /* 0x000000012d2de824 */ /* 0x100fe200078e0a04 */
[C---:B------:R-:W-:Y:S01]  /*19b0*/  ISETP.GT.U32.AND P6, PT, R4.reuse, R59, PT ;  /* 0x0000003b0400720c */ /* 0x040fe20003fc4070 */
[----:B------:R-:W-:Y:S01]  /*19c0*/  @!P4 IMAD.IADD R47, R47, 0x1, -R4 ;  /* 0x000000012f2fc824 */ /* 0x000fe200078e0a04 */
[----:B------:R-:W-:Y:S01]  /*19d0*/  ISETP.GE.AND P4, PT, R215, RZ, PT ;  /* 0x000000ffd700720c */ /* 0x000fe20003f86270 */
[----:B------:R-:W-:-:S02]  /*19e0*/  IMAD R63, R4, R14, R63 ;  /* 0x0000000e043f7224 */ /* 0x000fc400078e023f */
[--C-:B------:R-:W-:Y:S01]  /*19f0*/  @!P0 IMAD.IADD R57, R57, 0x1, -R4.reuse ;  /* 0x0000000139398824 */ /* 0x100fe200078e0a04 */
[----:B------:R-:W-:Y:S01]  /*1a00*/  ISETP.GE.AND P0, PT, R214, RZ, PT ;  /* 0x000000ffd600720c */ /* 0x000fe20003f06270 */
[--C-:B------:R-:W-:Y:S01]  /*1a10*/  @!P3 IMAD.IADD R53, R53, 0x1, -R4.reuse ;  /* 0x000000013535b824 */ /* 0x100fe200078e0a04 */
[----:B------:R-:W-:Y:S01]  /*1a20*/  ISETP.GT.U32.AND P3, PT, R4, R63, PT ;  /* 0x0000003f0400720c */ /* 0x000fe20003f64070 */
[--C-:B------:R-:W-:Y:S01]  /*1a30*/  @!P1 IMAD.IADD R61, R61, 0x1, -R4.reuse ;  /* 0x000000013d3d9824 */ /* 0x100fe200078e0a04 */
[----:B------:R-:W-:Y:S01]  /*1a40*/  ISETP.GE.AND P1, PT, R213, RZ, PT ;  /* 0x000000ffd500720c */ /* 0x000fe20003f26270 */
[----:B------:R-:W-:Y:S02]  /*1a50*/  IMAD.MOV.U32 R43, RZ, RZ, R13 ;  /* 0x000000ffff2b7224 */ /* 0x000fe400078e000d */
[----:B------:R-:W-:Y:S02]  /*1a60*/  @!P6 IMAD.IADD R59, R59, 0x1, -R4 ;  /* 0x000000013b3be824 */ /* 0x000fe400078e0a04 */
[----:B------:R-:W-:-:S02]  /*1a70*/  IMAD.MOV.U32 R29, RZ, RZ, R15 ;  /* 0x000000ffff1d7224 */ /* 0x000fc400078e000f */
[----:B------:R-:W-:Y:S01]  /*1a80*/  @!P4 IMAD.MOV R43, RZ, RZ, -R43 ;  /* 0x000000ffff2bc224 */ /* 0x000fe200078e0a2b */
[----:B------:R-:W-:Y:S01]  /*1a90*/  ISETP.GT.U32.AND P4, PT, R4, R57, PT ;  /* 0x000000390400720c */ /* 0x000fe20003f84070 */
[----:B------:R-:W-:-:S04]  /*1aa0*/  IMAD.HI.U32 R6, R8, R67, RZ ;  /* 0x0000004308067227 */ /* 0x000fc800078e00ff */
[----:B------:R-:W-:Y:S01]  /*1ab0*/  @!P0 IMAD.MOV R29, RZ, RZ, -R29 ;  /* 0x000000ffff1d8224 */ /* 0x000fe200078e0a1d */
[----:B------:R-:W-:Y:S01]  /*1ac0*/  ISETP.GT.U32.AND P0, PT, R4, R59, PT ;  /* 0x0000003b0400720c */ /* 0x000fe20003f04070 */
[----:B------:R-:W-:-:S04]  /*1ad0*/  IMAD.HI.U32 R12, R8, R69, RZ ;  /* 0x00000045080c7227 */ /* 0x000fc800078e00ff */
[----:B------:R-:W-:Y:S02]  /*1ae0*/  IMAD.MOV R6, RZ, RZ, -R6 ;  /* 0x000000ffff067224 */ /* 0x000fe400078e0a06 */
[----:B------:R-:W-:Y:S01]  /*1af0*/  @!P3 IMAD.IADD R63, R63, 0x1, -R4 ;  /* 0x000000013f3fb824 */ /* 0x000fe200078e0a04 */
[----:B------:R-:W-:Y:S01]  /*1b00*/  ISETP.GE.AND P3, PT, R212, RZ, PT ;  /* 0x000000ffd400720c */ /* 0x000fe20003f66270 */
[----:B------:R-:W-:Y:S01]  /*1b10*/  @!P1 IMAD.MOV R25, RZ, RZ, -R25 ;  /* 0x000000ffff199224 */ /* 0x000fe200078e0a19 */
[C---:B------:R-:W-:Y:S01]  /*1b20*/  ISETP.GT.U32.AND P1, PT, R4.reuse, R61, PT ;  /* 0x0000003d0400720c */ /* 0x040fe20003f24070 */
[----:B------:R-:W-:Y:S02]  /*1b30*/  IMAD.MOV R12, RZ, RZ, -R12 ;  /* 0x000000ffff0c7224 */ /* 0x000fe400078e0a0c */
[----:B------:R-:W-:Y:S02]  /*1b40*/  IMAD R67, R4, R6, R67 ;  /* 0x0000000604437224 */ /* 0x000fe400078e0243 */
        /* <DEDUP_REMOVED lines=8> */
[C---:B------:R-:W-:Y:S02]  /*1bd0*/  IMAD R71, R4.reuse, R14, R71 ;  /* 0x0000000e04477224 */ /* 0x040fe400078e0247 */
[----:B------:R-:W-:Y:S01]  /*1be0*/  @!P3 IMAD.MOV R27, RZ, RZ, -R27 ;  /* 0x000000ffff1bb224 */ /* 0x000fe200078e0a1b */
[----:B------:R-:W-:Y:S01]  /*1bf0*/  ISETP.GT.U32.AND P3, PT, R4, R63, PT ;  /* 0x0000003f0400720c */ /* 0x000fe20003f64070 */
[----:B------:R-:W-:Y:S02]  /*1c00*/  IMAD.MOV R12, RZ, RZ, -R6 ;  /* 0x000000ffff0c7224 */ /* 0x000fe400078e0a06 */
[----:B------:R-:W-:-:S04]  /*1c10*/  IMAD.HI.U32 R6, R8, R75, RZ ;  /* 0x0000004b08067227 */ /* 0x000fc800078e00ff */
[----:B------:R-:W-:Y:S01]  /*1c20*/  @!P1 IMAD.IADD R61, R61, 0x1, -R4 ;  /* 0x000000013d3d9824 */ /* 0x000fe200078e0a04 */
[C---:B------:R-:W-:Y:S01]  /*1c30*/  ISETP.GT.U32.AND P1, PT, R4.reuse, R71, PT ;  /* 0x000000470400720c */ /* 0x040fe20003f24070 */
[----:B------:R-:W-:Y:S02]  /*1c40*/  IMAD.MOV R6, RZ, RZ, -R6 ;  /* 0x000000ffff067224 */ /* 0x000fe400078e0a06 */
[--C-:B------:R-:W-:Y:S02]  /*1c50*/  @!P4 IMAD.IADD R67, R67, 0x1, -R4.reuse ;  /* 0x000000014343c824 */ /* 0x100fe400078e0a04 */
[C---:B------:R-:W-:Y:S02]  /*1c60*/  IMAD R73, R4.reuse, R12, R73 ;  /* 0x0000000c04497224 */ /* 0x040fe400078e0249 */
[C---:B------:R-:W-:Y:S02]  /*1c70*/  IMAD R75, R4.reuse, R6, R75 ;  /* 0x00000006044b7224 */ /* 0x040fe400078e024b */
[----:B------:R-:W-:Y:S01]  /*1c80*/  @!P0 IMAD.IADD R69, R69, 0x1, -R4 ;  /* 0x0000000145458824 */ /* 0x000fe200078e0a04 */
[----:B------:R-:W-:Y:S01]  /*1c90*/  ISETP.GT.U32.AND P0, PT, R4, R67, PT ;  /* 0x000000430400720c */ /* 0x000fe20003f04070 */
[----:B------:R-:W-:Y:S01]  /*1ca0*/  IMAD.HI.U32 R12, R8, R77, RZ ;  /* 0x0000004d080c7227 */ /* 0x000fe200078e00ff */
[----:B------:R-:W-:-:S03]  /*1cb0*/  ISETP.GT.U32.AND P4, PT, R4, R75, PT ;  /* 0x0000004b0400720c */ /* 0x000fc60003f84070 */
[--C-:B------:R-:W-:Y:S01]  /*1cc0*/  @!P3 IMAD.IADD R63, R63, 0x1, -R4.reuse ;  /* 0x000000013f3fb824 */ /* 0x100fe200078e0a04 */
[C---:B------:R-:W-:Y:S01]  /*1cd0*/  ISETP.GT.U32.AND P3, PT, R4.reuse, R73, PT ;  /* 0x000000490400720c */ /* 0x040fe20003f64070 */
[----:B------:R-:W-:Y:S01]  /*1ce0*/  @!P1 IMAD.IADD R71, R71, 0x1, -R4 ;  /* 0x0000000147479824 */ /* 0x000fe200078e0a04 */
[----:B------:R-:W-:Y:S01]  /*1cf0*/  ISETP.GT.U32.AND P1, PT, R4, R69, PT ;  /* 0x000000450400720c */ /* 0x000fe20003f24070 */
[----:B------:R-:W-:Y:S02]  /*1d00*/  IMAD.MOV R12, RZ, RZ, -R12 ;  /* 0x000000ffff0c7224 */ /* 0x000fe400078e0a0c */
[----:B------:R-:W-:-:S04]  /*1d10*/  IMAD.HI.U32 R6, R8, R79, RZ ;  /* 0x0000004f08067227 */ /* 0x000fc800078e00ff */
[C---:B------:R-:W-:Y:S02]  /*1d20*/  IMAD R77, R4.reuse, R12, R77 ;  /* 0x0000000c044d7224 */ /* 0x040fe400078e024d */
[----:B------:R-:W-:Y:S02]  /*1d30*/  IMAD.MOV R6, RZ, RZ, -R6 ;  /* 0x000000ffff067224 */ /* 0x000fe400078e0a06 */
[--C-:B------:R-:W-:Y:S01]  /*1d40*/  @!P0 IMAD.IADD R67, R67, 0x1, -R4.reuse ;  /* 0x0000000143438824 */ /* 0x100fe200078e0a04 */
[C---:B------:R-:W-:Y:S01]  /*1d50*/  ISETP.GT.U32.AND P0, PT, R4.reuse, R77, PT ;  /* 0x0000004d0400720c */ /* 0x040fe20003f04070 */
[C---:B------:R-:W-:Y:S02]  /*1d60*/  IMAD R79, R4.reuse, R6, R79 ;  /* 0x00000006044f7224 */ /* 0x040fe400078e024f */
[--C-:B------:R-:W-:Y:S01]  /*1d70*/  @!P3 IMAD.IADD R73, R73, 0x1, -R4.reuse ;  /* 0x000000014949b824 */ /* 0x100fe200078e0a04 */
[----:B------:R-:W-:Y:S01]  /*1d80*/  ISETP.GT.U32.AND P3, PT, R4, R71, PT ;  /* 0x000000470400720c */ /* 0x000fe20003f64070 */
[----:B------:R-:W-:-:S02]  /*1d90*/  @!P4 IMAD.IADD R75, R75, 0x1, -R4 ;  /* 0x000000014b4bc824 */ /* 0x000fc400078e0a04 */
[----:B------:R-:W-:-:S03]  /*1da0*/  IMAD.HI.U32 R7, R8, R81, RZ ;  /* 0x0000005108077227 */ /* 0x000fc600078e00ff */
[C---:B------:R-:W-:Y:S01]  /*1db0*/  ISETP.GT.U32.AND P4, PT, R4.reuse, R75, PT ;  /* 0x0000004b0400720c */ /* 0x040fe20003f84070 */
[----:B------:R-:W-:Y:S01]  /*1dc0*/  @!P1 IMAD.IADD R69, R69, 0x1, -R4 ;  /* 0x0000000145459824 */ /* 0x000fe200078e0a04 */
[----:B------:R-:W-:Y:S01]  /*1dd0*/  ISETP.GT.U32.AND P1, PT, R4, R79, PT ;  /* 0x0000004f0400720c */ /* 0x000fe20003f24070 */
[----:B------:R-:W-:Y:S02]  /*1de0*/  IMAD.MOV R7, RZ, RZ, -R7 ;  /* 0x000000ffff077224 */ /* 0x000fe400078e0a07 */
[----:B------:R-:W-:-:S04]  /*1df0*/  IMAD.HI.U32 R16, R8, R65, RZ ;  /* 0x0000004108107227 */ /* 0x000fc800078e00ff */
[C---:B------:R-:W-:Y:S02]  /*1e00*/  IMAD R81, R4.reuse, R7, R81 ;  /* 0x0000000704517224 */ /* 0x040fe400078e0251 */
[--C-:B------:R-:W-:Y:S01]  /*1e10*/  @!P0 IMAD.IADD R77, R77, 0x1, -R4.reuse ;  /* 0x000000014d4d8824 */ /* 0x100fe200078e0a04 */
[----:B------:R-:W-:Y:S01]  /*1e20*/  ISETP.GE.AND P0, PT, R233, UR32, PT ;  /* 0x00000020e9007c0c */ /* 0x000fe2000bf06270 */
[----:B------:R-:W-:Y:S01]  /*1e30*/  @!P3 IMAD.IADD R71, R71, 0x1, -R4 ;  /* 0x000000014747b824 */ /* 0x000fe200078e0a04 */
[----:B------:R-:W-:Y:S01]  /*1e40*/  ISETP.GT.U32.AND P3, PT, R4, R81, PT ;  /* 0x000000510400720c */ /* 0x000fe20003f64070 */
[----:B------:R-:W-:Y:S01]  /*1e50*/  IMAD.MOV R16, RZ, RZ, -R16 ;  /* 0x000000ffff107224 */ /* 0x000fe200078e0a10 */
[----:B------:R-:W-:Y:S01]  /*1e60*/  SEL R6, R24, RZ, !P0 ;  /* 0x000000ff18067207 */ /* 0x000fe20004000000 */
[----:B------:R-:W-:Y:S01]  /*1e70*/  IMAD.U32 R7, RZ, RZ, UR16 ;  /* 0x00000010ff077e24 */ /* 0x000fe2000f8e00ff */
[----:B------:R-:W-:Y:S01]  /*1e80*/  ISETP.GT.U32.AND P0, PT, R4, R77, PT ;  /* 0x0000004d0400720c */ /* 0x000fe20003f04070 */
[--C-:B------:R-:W-:Y:S01]  /*1e90*/  @!P1 IMAD.IADD R79, R79, 0x1, -R4.reuse ;  /* 0x000000014f4f9824 */ /* 0x100fe200078e0a04 */
[----:B------:R-:W-:Y:S01]  /*1ea0*/  ISETP.GE.AND P1, PT, R209, RZ, PT ;  /* 0x000000ffd100720c */ /* 0x000fe20003f26270 */
[----:B------:R-:W-:Y:S01]  /*1eb0*/  @!P4 IMAD.IADD R75, R75, 0x1, -R4 ;  /* 0x000000014b4bc824 */ /* 0x000fe200078e0a04 */
[----:B------:R-:W-:Y:S01]  /*1ec0*/  ISETP.GE.AND P4, PT, R210, RZ, PT ;  /* 0x000000ffd200720c */ /* 0x000fe20003f86270 */
[----:B------:R-:W-:-:S02]  /*1ed0*/  IMAD R65, R4, R16, R65 ;  /* 0x0000001004417224 */ /* 0x000fc400078e0241 */
[----:B------:R-:W-:Y:S02]  /*1ee0*/  IMAD.U32 R15, RZ, RZ, UR16 ;  /* 0x00000010ff0f7e24 */ /* 0x000fe4000f8e00ff */
[----:B------:R-:W-:Y:S01]  /*1ef0*/  IMAD R16, R7, 0x2, R220 ;  /* 0x0000000207107824 */ /* 0x000fe200078e02dc */
[----:B------:R-:W-:Y:S01]  /*1f00*/  ISETP.GT.U32.AND P6, PT, R4, R65, PT ;  /* 0x000000410400720c */ /* 0x000fe20003fc4070 */
[----:B------:R-:W-:Y:S02]  /*1f10*/  IMAD.U32 R14, RZ, RZ, UR16 ;  /* 0x00000010ff0e7e24 */ /* 0x000fe4000f8e00ff */
[----:B------:R-:W-:Y:S02]  /*1f20*/  IMAD R15, R15, 0x2, R16 ;  /* 0x000000020f0f7824 */ /* 0x000fe400078e0210 */
[----:B------:R-:W-:Y:S02]  /*1f30*/  IMAD.U32 R13, RZ, RZ, UR16 ;  /* 0x00000010ff0d7e24 */ /* 0x000fe4000f8e00ff */
[----:B------:R-:W-:-:S02]  /*1f40*/  IMAD R14, R14, 0x2, R15 ;  /* 0x000000020e0e7824 */ /* 0x000fc400078e020f */
[--C-:B------:R-:W-:Y:S01]  /*1f50*/  @!P3 IMAD.IADD R81, R81, 0x1, -R4.reuse ;  /* 0x000000015151b824 */ /* 0x100fe200078e0a04 */
[----:B------:R-:W-:Y:S01]  /*1f60*/  ISETP.GE.AND P3, PT, R208, RZ, PT ;  /* 0x000000ffd000720c */ /* 0x000fe20003f66270 */
[----:B------:R-:W-:Y:S01]  /*1f70*/  @!P1 IMAD.MOV R35, RZ, RZ, -R35 ;  /* 0x000000ffff239224 */ /* 0x000fe200078e0a23 */
[----:B------:R-:W-:Y:S01]  /*1f80*/  ISETP.GT.U32.AND P1, PT, R4, R79, PT ;  /* 0x0000004f0400720c */ /* 0x000fe20003f24070 */
[----:B------:R-:W-:Y:S01]  /*1f90*/  @!P0 IMAD.IADD R77, R77, 0x1, -R4 ;  /* 0x000000014d4d8824 */ /* 0x000fe200078e0a04 */
[----:B------:R-:W-:Y:S01]  /*1fa0*/  ISETP.GE.AND P0, PT, R206, RZ, PT ;  /* 0x000000ffce00720c */ /* 0x000fe20003f06270 */
[----:B------:R-:W-:Y:S02]  /*1fb0*/  IMAD.U32 R12, RZ, RZ, UR16 ;  /* 0x00000010ff0c7e24 */ /* 0x000fe4000f8e00ff */
[----:B------:R-:W-:Y:S02]  /*1fc0*/  IMAD R13, R13, 0x2, R14 ;  /* 0x000000020d0d7824 */ /* 0x000fe400078e020e */
[----:B------:R-:W-:Y:S01]  /*1fd0*/  @!P4 IMAD.MOV R33, RZ, RZ, -R33 ;  /* 0x000000ffff21c224 */ /* 0x000fe200078e0a21 */
[----:B------:R-:W-:Y:S01]  /*1fe0*/  ISETP.GT.U32.AND P4, PT, R4, R81, PT ;  /* 0x000000510400720c */ /* 0x000fe20003f84070 */
[----:B------:R-:W-:-:S02]  /*1ff0*/  IMAD.U32 R11, RZ, RZ, UR16 ;  /* 0x00000010ff0b7e24 */ /* 0x000fc4000f8e00ff */
[----:B------:R-:W-:Y:S02]  /*2000*/  IMAD R12, R12, 0x2, R13 ;  /* 0x000000020c0c7824 */ /* 0x000fe400078e020d */
[----:B------:R-:W-:-:S04]  /*2010*/  IMAD.HI.U32 R8, R8, R83, RZ ;  /* 0x0000005308087227 */ /* 0x000fc800078e00ff */
[----:B------:R-:W-:Y:S02]  /*2020*/  IMAD.U32 R10, RZ, RZ, UR16 ;  /* 0x00000010ff0a7e24 */ /* 0x000fe4000f8e00ff */
[----:B------:R-:W-:Y:S02]  /*2030*/  IMAD R11, R11, 0x2, R12 ;  /* 0x000000020b0b7824 */ /* 0x000fe400078e020c */
[----:B------:R-:W-:Y:S02]  /*2040*/  IMAD.MOV R8, RZ, RZ, -R8 ;  /* 0x000000ffff087224 */ /* 0x000fe400078e0a08 */
[----:B------:R-:W-:Y:S02]  /*2050*/  IMAD.U32 R9, RZ, RZ, UR16 ;  /* 0x00000010ff097e24 */ /* 0x000fe4000f8e00ff */
[----:B------:R-:W-:Y:S02]  /*2060*/  IMAD R10, R10, 0x2, R11 ;  /* 0x000000020a0a7824 */ /* 0x000fe400078e020b */
[--C-:B------:R-:W-:Y:S01]  /*2070*/  @!P1 IMAD.IADD R79, R79, 0x1, -R4.reuse ;  /* 0x000000014f4f9824 */ /* 0x100fe200078e0a04 */
[----:B------:R-:W-:Y:S01]  /*2080*/  ISETP.GE.AND P1, PT, R204, RZ, PT ;  /* 0x000000ffcc00720c */ /* 0x000fe20003f26270 */
[----:B------:R-:W-:Y:S01]  /*2090*/  @!P0 IMAD.MOV R41, RZ, RZ, -R41 ;  /* 0x000000ffff298224 */ /* 0x000fe200078e0a29 */
[----:B------:R-:W-:Y:S01]  /*20a0*/  ISETP.GE.AND P0, PT, R201, RZ, PT ;  /* 0x000000ffc900720c */ /* 0x000fe20003f06270 */
[----:B------:R-:W-:Y:S01]  /*20b0*/  @!P4 IMAD.IADD R81, R81, 0x1, -R4 ;  /* 0x000000015151c824 */ /* 0x000fe200078e0a04 */
[----:B------:R-:W-:Y:S01]  /*20c0*/  ISETP.GE.AND P4, PT, R202, RZ, PT ;  /* 0x000000ffca00720c */ /* 0x000fe20003f86270 */
[----:B------:R-:W-:-:S02]  /*20d0*/  IMAD R83, R4, R8, R83 ;  /* 0x0000000804537224 */ /* 0x000fc400078e0253 */
[----:B------:R-:W-:Y:S02]  /*20e0*/  IMAD.U32 R8, RZ, RZ, UR16 ;  /* 0x00000010ff087e24 */ /* 0x000fe4000f8e00ff */
[----:B------:R-:W-:Y:S02]  /*20f0*/  IMAD R9, R9, 0x2, R10 ;  /* 0x0000000209097824 */ /* 0x000fe400078e020a */
[----:B------:R-:W-:Y:S02]  /*2100*/  IMAD.MOV.U32 R51, RZ, RZ, R37 ;  /* 0x000000ffff337224 */ /* 0x000fe400078e0025 */
[----:B------:R-:W-:Y:S02]  /*2110*/  @!P6 IMAD.IADD R65, R65, 0x1, -R4 ;  /* 0x000000014141e824 */ /* 0x000fe400078e0a04 */
[----:B------:R-:W-:Y:S02]  /*2120*/  IMAD R8, R8, 0x2, R9 ;  /* 0x0000000208087824 */ /* 0x000fe400078e0209 */
[----:B------:R-:W-:Y:S01]  /*2130*/  @!P3 IMAD.MOV R51, RZ, RZ, -R51 ;  /* 0x000000ffff33b224 */ /* 0x000fe200078e0a33 */
[----:B------:R-:W-:Y:S01]  /*2140*/  ISETP.NE.U32.AND P3, PT, R6, RZ, PT ;  /* 0x000000ff0600720c */ /* 0x000fe20003f65070 */
[----:B------:R-:W-:Y:S01]  /*2150*/  IMAD.U32 R6, RZ, RZ, UR16 ;  /* 0x00000010ff067e24 */ /* 0x000fe2000f8e00ff */
[----:B------:R-:W-:Y:S01]  /*2160*/  ISETP.GT.U32.AND P6, PT, R4, R65, PT ;  /* 0x000000410400720c */ /* 0x000fe20003fc4070 */
[----:B------:R-:W-:-:S02]  /*2170*/  IMAD R7, R7, 0x2, R8 ;  /* 0x0000000207077824 */ /* 0x000fc400078e0208 */
[----:B------:R-:W-:Y:S01]  /*2180*/  @!P1 IMAD.MOV R45, RZ, RZ, -R45 ;  /* 0x000000ffff2d9224 */ /* 0x000fe200078e0a2d */
[----:B------:R-:W-:Y:S01]  /*2190*/  ISETP.GE.AND P1, PT, R200, RZ, PT ;  /* 0x000000ffc800720c */ /* 0x000fe20003f26270 */
[----:B------:R-:W-:Y:S01]  /*21a0*/  @!P0 IMAD.MOV R49, RZ, RZ, -R49 ;  /* 0x000000ffff318224 */ /* 0x000fe200078e0a31 */
[----:B------:R-:W-:Y:S01]  /*21b0*/  ISETP.GE.AND P0, PT, R197, RZ, PT ;  /* 0x000000ffc500720c */ /* 0x000fe20003f06270 */
[----:B------:R-:W-:Y:S02]  /*21c0*/  IMAD.U32 R37, RZ, RZ, UR16 ;  /* 0x00000010ff257e24 */ /* 0x000fe4000f8e00ff */
[----:B------:R-:W-:Y:S02]  /*21d0*/  IMAD R6, R6, 0x2, R7 ;  /* 0x0000000206067824 */ /* 0x000fe400078e0207 */
[----:B------:R-:W-:Y:S01]  /*21e0*/  @!P4 IMAD.MOV R47, RZ, RZ, -R47 ;  /* 0x000000ffff2fc224 */ /* 0x000fe200078e0a2f */
[----:B------:R-:W-:Y:S01]  /*21f0*/  ISETP.GE.AND P4, PT, R198, RZ, PT ;  /* 0x000000ffc600720c */ /* 0x000fe20003f86270 */
[----:B------:R-:W-:-:S02]  /*2200*/  IMAD R20, R37, 0x2, R6 ;  /* 0x0000000225147824 */ /* 0x000fc400078e0206 */
[----:B------:R-:W-:Y:S01]  /*2210*/  @!P6 IMAD.IADD R65, R65, 0x1, -R4 ;  /* 0x000000014141e824 */ /* 0x000fe200078e0a04 */
[----:B------:R-:W-:Y:S01]  /*2220*/  ISETP.GE.AND P6, PT, R211, RZ, PT ;  /* 0x000000ffd300720c */ /* 0x000fe20003fc6270 */
[----:B------:R-:W-:Y:S02]  /*2230*/  IMAD R22, R55, 0x2, R20 ;  /* 0x0000000237167824 */ /* 0x000fe400078e0214 */
[----:B------:R-:W-:Y:S02]  /*2240*/  IMAD.MOV.U32 R55, RZ, RZ, R53 ;  /* 0x000000ffff377224 */ /* 0x000fe400078e0035 */
[----:B------:R-:W-:Y:S01]  /*2250*/  @!P0 IMAD.MOV R59, RZ, RZ, -R59 ;  /* 0x000000ffff3b8224 */ /* 0x000fe200078e0a3b */
[----:B------:R-:W-:Y:S01]  /*2260*/  ISETP.GE.AND P0, PT, R193, RZ, PT ;  /* 0x000000ffc100720c */ /* 0x000fe20003f06270 */
[----:B------:R-:W-:Y:S01]  /*2270*/  @!P1 IMAD.MOV R55, RZ, RZ, -R55 ;  /* 0x000000ffff379224 */ /* 0x000fe200078e0a37 */
[----:B------:R-:W-:Y:S01]  /*2280*/  ISETP.GE.AND P1, PT, R195, RZ, PT ;  /* 0x000000ffc300720c */ /* 0x000fe20003f26270 */
[----:B------:R-:W-:Y:S01]  /*2290*/  @!P4 IMAD.MOV R57, RZ, RZ, -R57 ;  /* 0x000000ffff39c224 */ /* 0x000fe200078e0a39 */
[----:B------:R-:W-:Y:S01]  /*22a0*/  ISETP.GE.AND P4, PT, R194, RZ, PT ;  /* 0x000000ffc200720c */ /* 0x000fe20003f86270 */
[----:B------:R-:W-:-:S02]  /*22b0*/  IMAD.U32 R53, RZ, RZ, UR16 ;  /* 0x00000010ff357e24 */ /* 0x000fc4000f8e00ff */
[----:B------:R-:W-:Y:S01]  /*22c0*/  @!P6 IMAD.MOV R31, RZ, RZ, -R31 ;  /* 0x000000ffff1fe224 */ /* 0x000fe200078e0a1f */
[----:B------:R-:W-:Y:S01]  /*22d0*/  ISETP.GT.U32.AND P6, PT, R4, R73, PT ;  /* 0x000000490400720c */ /* 0x000fe20003fc4070 */
        /* <DEDUP_REMOVED lines=8> */
[----:B------:R-:W-:-:S02]  /*2360*/  IMAD R58, R53, 0x2, R26 ;  /* 0x00000002353a7824 */ /* 0x000fc400078e021a */
[----:B------:R-:W-:Y:S01]  /*2370*/  @!P6 IMAD.IADD R73, R73, 0x1, -R4 ;  /* 0x000000014949e824 */ /* 0x000fe200078e0a04 */
[----:B------:R-:W-:Y:S01]  /*2380*/  ISETP.GT.U32.AND P6, PT, R4, R83, PT ;  /* 0x000000530400720c */ /* 0x000fe20003fc4070 */
[----:B------:R-:W-:Y:S02]  /*2390*/  IMAD R60, R37, 0x2, R58 ;  /* 0x00000002253c7824 */ /* 0x000fe400078e023a */
[----:B------:R-:W-:Y:S02]  /*23a0*/  IMAD R5, R82, UR17, RZ ;  /* 0x0000001152057c24 */ /* 0x000fe4000f8e02ff */
        /* <DEDUP_REMOVED lines=8> */
[----:B------:R-:W-:Y:S01]  /*2430*/  ISETP.GE.AND P6, PT, R207, RZ, PT ;  /* 0x000000ffcf00720c */ /* 0x000fe20003fc6270 */
[----:B------:R-:W-:-:S04]  /*2440*/  IMAD R64, R37, 0x2, R62 ;  /* 0x0000000225407824 */ /* 0x000fc800078e023e */
[----:B------:R-:W-:Y:S01]  /*2450*/  @!P0 IMAD.MOV R77, RZ, RZ, -R77 ;  /* 0x000000ffff4d8224 */ /* 0x000fe200078e0a4d */
[----:B------:R-:W-:Y:S01]  /*2460*/  ISETP.GE.AND P0, PT, R140, RZ, PT ;  /* 0x000000ff8c00720c */ /* 0x000fe20003f06270 */
[----:B------:R-:W-:Y:S01]  /*2470*/  @!P1 IMAD.MOV R73, RZ, RZ, -R73 ;  /* 0x000000ffff499224 */ /* 0x000fe200078e0a49 */
[----:B------:R-:W-:Y:S01]  /*2480*/  ISETP.GE.AND P1, PT, R143, RZ, PT ;  /* 0x000000ff8f00720c */ /* 0x000fe20003f26270 */
[----:B------:R-:W-:Y:S01]  /*2490*/  @!P4 IMAD.MOV R75, RZ, RZ, -R75 ;  /* 0x000000ffff4bc224 */ /* 0x000fe200078e0a4b */
[----:B------:R-:W-:Y:S01]  /*24a0*/  ISETP.GE.AND P4, PT, R142, RZ, PT ;  /* 0x000000ff8e00720c */ /* 0x000fe20003f86270 */
[----:B------:R-:W-:Y:S02]  /*24b0*/  IMAD R66, R53, 0x2, R64 ;  /* 0x0000000235427824 */ /* 0x000fe400078e0240 */
[----:B------:R-:W-:Y:S01]  /*24c0*/  @!P6 IMAD.MOV R39, RZ, RZ, -R39 ;  /* 0x000000ffff27e224 */ /* 0x000fe200078e0a27 */
[----:B------:R-:W-:Y:S01]  /*24d0*/  ISETP.GT.U32.AND P6, PT, R4, R83, PT ;  /* 0x000000530400720c */ /* 0x000fe20003fc4070 */
[----:B------:R-:W-:-:S04]  /*24e0*/  IMAD R68, R37, 0x2, R66 ;  /* 0x0000000225447824 */ /* 0x000fc800078e0242 */
[----:B------:R-:W-:Y:S01]  /*24f0*/  @!P0 IMAD.MOV R85, RZ, RZ, -R85 ;  /* 0x000000ffff558224 */ /* 0x000fe200078e0a55 */
[----:B------:R-:W-:Y:S01]  /*2500*/  ISETP.GE.AND P0, PT, R219, RZ, PT ;  /* 0x000000ffdb00720c */ /* 0x000fe20003f06270 */
[----:B------:R-:W-:Y:S01]  /*2510*/  @!P1 IMAD.MOV R79, RZ, RZ, -R79 ;  /* 0x000000ffff4f9224 */ /* 0x000fe200078e0a4f */
[----:B------:R-:W-:Y:S01]  /*2520*/  ISETP.GE.AND P1, PT, R141, RZ, PT ;  /* 0x000000ff8d00720c */ /* 0x000fe20003f26270 */
[----:B------:R-:W-:Y:S01]  /*2530*/  @!P4 IMAD.MOV R81, RZ, RZ, -R81 ;  /* 0x000000ffff51c224 */ /* 0x000fe200078e0a51 */
[----:B------:R-:W-:Y:S01]  /*2540*/  ISETP.NE.AND P4, PT, R18, RZ, PT ;  /* 0x000000ff1200720c */ /* 0x000fe20003f85270 */
[----:B------:R-:W-:Y:S02]  /*2550*/  IMAD R70, R87, 0x2, R68 ;  /* 0x0000000257467824 */ /* 0x000fe400078e0244 */
[----:B------:R-:W-:Y:S01]  /*2560*/  @!P6 IMAD.IADD R83, R83, 0x1, -R4 ;  /* 0x000000015353e824 */ /* 0x000fe200078e0a04 */
[----:B------:R-:W-:Y:S01]  /*2570*/  ISETP.NE.AND P6, PT, R19, RZ, PT ;  /* 0x000000ff1300720c */ /* 0x000fe20003fc5270 */
[----:B------:R-:W-:Y:S01]  /*2580*/  IMAD R72, R53, 0x2, R70 ;  /* 0x0000000235487824 */ /* 0x000fe200078e0246 */
[----:B------:R-:W-:-:S03]  /*2590*/  LOP3.LUT R4, RZ, R19, RZ, 0x33, !PT ;  /* 0x00000013ff047212 */ /* 0x000fc600078e33ff */
[----:B------:R-:W-:Y:S01]  /*25a0*/  @!P0 IMAD.MOV R54, RZ, RZ, -R54 ;  /* 0x000000ffff368224 */ /* 0x000fe200078e0a36 */
[C---:B------:R-:W-:Y:S01]  /*25b0*/  SEL R52, R4.reuse, R31, !P6 ;  /* 0x0000001f04347207 */ /* 0x040fe20007000000 */
[----:B------:R-:W-:Y:S01]  /*25c0*/  @!P1 IMAD.MOV R83, RZ, RZ, -R83 ;  /* 0x000000ffff539224 */ /* 0x000fe200078e0a53 */
[C---:B------:R-:W-:Y:S01]  /*25d0*/  SEL R30, R4.reuse, R33, !P6 ;  /* 0x00000021041e7207 */ /* 0x040fe20007000000 */
[----:B------:R-:W-:Y:S01]  /*25e0*/  IMAD R74, R37, 0x2, R72 ;  /* 0x00000002254a7824 */ /* 0x000fe200078e0248 */
[----:B------:R-:W-:Y:S01]  /*25f0*/  @!P4 LOP3.LUT R54, RZ, R18, RZ, 0x33, !PT ;  /* 0x00000012ff36c212 */ /* 0x000fe200078e33ff */
[----:B------:R-:W-:Y:S01]  /*2600*/  IMAD.U32 R18, RZ, RZ, UR16 ;  /* 0x00000010ff127e24 */ /* 0x000fe2000f8e00ff */
[C---:B------:R-:W-:Y:S01]  /*2610*/  SEL R38, R4.reuse, R35, !P6 ;  /* 0x0000002304267207 */ /* 0x040fe20007000000 */
[----:B------:R-:W-:Y:S01]  /*2620*/  IMAD R19, R89, 0x2, R74 ;  /* 0x0000000259137824 */ /* 0x000fe200078e024a */
[C---:B------:R-:W-:Y:S02]  /*2630*/  SEL R53, R4.reuse, R39, !P6 ;  /* 0x0000002704357207 */ /* 0x040fe40007000000 */
[----:B------:R-:W-:-:S02]  /*2640*/  SEL R31, R4, R41, !P6 ;  /* 0x00000029041f7207 */ /* 0x000fc40007000000 */
[C---:B------:R-:W-:Y:S02]  /*2650*/  SEL R46, R4.reuse, R47, !P6 ;  /* 0x0000002f042e7207 */ /* 0x040fe40007000000 */
[C---:B------:R-:W-:Y:S02]  /*2660*/  SEL R149, R4.reuse, R49, !P6 ;  /* 0x0000003104957207 */ /* 0x040fe40007000000 */
[----:B------:R-:W-:Y:S01]  /*2670*/  SEL R78, R4, R17, !P6 ;  /* 0x00000011044e7207 */ /* 0x000fe20007000000 */
[----:B------:R-:W-:Y:S01]  /*2680*/  IMAD R17, R76, 0x2, R19 ;  /* 0x000000024c117824 */ /* 0x000fe200078e0213 */
[C---:B------:R-:W-:Y:S01]  /*2690*/  SEL R28, R4.reuse, R21, !P6 ;  /* 0x00000015041c7207 */ /* 0x040fe20007000000 */
[----:B------:R-:W-:Y:S01]  /*26a0*/  IMAD.U32 R21, RZ, RZ, UR16 ;  /* 0x00000010ff157e24 */ /* 0x000fe2000f8e00ff */
[----:B------:R-:W-:Y:S01]  /*26b0*/  SEL R36, R4, R23, !P6 ;  /* 0x0000001704247207 */ /* 0x000fe20007000000 */
[----:B------:R-:W-:Y:S01]  /*26c0*/  IMAD R18, R18, 0x2, R17 ;  /* 0x0000000212127824 */ /* 0x000fe200078e0211 */
[----:B------:R-:W-:-:S02]  /*26d0*/  SEL R43, R4, R43, !P6 ;  /* 0x0000002b042b7207 */ /* 0x000fc40007000000 */
[C---:B------:R-:W-:Y:S01]  /*26e0*/  SEL R29, R4.reuse, R29, !P6 ;  /* 0x0000001d041d7207 */ /* 0x040fe20007000000 */
[----:B------:R-:W-:Y:S01]  /*26f0*/  IMAD R21, R21, 0x2, R18 ;  /* 0x0000000215157824 */ /* 0x000fe200078e0212 */
[C---:B------:R-:W-:Y:S02]  /*2700*/  SEL R37, R4.reuse, R25, !P6 ;  /* 0x0000001904257207 */ /* 0x040fe40007000000 */
[----:B------:R-:W-:Y:S01]  /*2710*/  SEL R56, R4, R27, !P6 ;  /* 0x0000001b04387207 */ /* 0x000fe20007000000 */
[----:B------:R-:W-:Y:S01]  /*2720*/  IMAD R23, R76, 0x2, R21 ;  /* 0x000000024c177824 */ /* 0x000fe200078e0215 */
[C---:B------:R-:W-:Y:S02]  /*2730*/  SEL R51, R4.reuse, R51, !P6 ;  /* 0x0000003304337207 */ /* 0x040fe40007000000 */
[----:B------:R-:W-:Y:S01]  /*2740*/  SEL R39, R4, R45, !P6 ;  /* 0x0000002d04277207 */ /* 0x000fe20007000000 */
[----:B------:R-:W-:Y:S01]  /*2750*/  IMAD R25, R80, 0x2, R23 ;  /* 0x0000000250197824 */ /* 0x000fe200078e0217 */
[----:B------:R-:W-:-:S02]  /*2760*/  SEL R32, R4, R55, !P6 ;  /* 0x0000003704207207 */ /* 0x000fc40007000000 */
[----:B------:R-:W-:Y:S01]  /*2770*/  SEL R40, R4, R57, !P6 ;  /* 0x0000003904287207 */ /* 0x000fe20007000000 */
[----:B------:R-:W-:Y:S01]  /*2780*/  IMAD R27, R76, 0x2, R25 ;  /* 0x000000024c1b7824 */ /* 0x000fe200078e0219 */
[C---:B------:R-:W-:Y:S02]  /*2790*/  SEL R47, R4.reuse, R59, !P6 ;  /* 0x0000003b042f7207 */ /* 0x040fe40007000000 */
[----:B------:R-:W-:Y:S01]  /*27a0*/  SEL R196, R4, R61, !P6 ;  /* 0x0000003d04c47207 */ /* 0x000fe20007000000 */
[----:B------:R-:W-:Y:S01]  /*27b0*/  IMAD R45, R80, 0x2, R27 ;  /* 0x00000002502d7824 */ /* 0x000fe200078e021b */
[C---:B------:R-:W-:Y:S01]  /*27c0*/  SEL R33, R4.reuse, R63, !P6 ;  /* 0x0000003f04217207 */ /* 0x040fe20007000000 */
[----:B------:R-:W2:Y:S01]  /*27d0*/  LDS R61, [UR29] ;  /* 0x0000001dff3d7984 */ /* 0x000ea20008000800 */
[C---:B------:R-:W-:Y:S02]  /*27e0*/  SEL R41, R4.reuse, R65, !P6 ;  /* 0x0000004104297207 */ /* 0x040fe40007000000 */
[----:B------:R-:W-:-:S02]  /*27f0*/  SEL R48, R4, R67, !P6 ;  /* 0x0000004304307207 */ /* 0x000fc40007000000 */
[C---:B------:R-:W-:Y:S02]  /*2800*/  SEL R199, R4.reuse, R69, !P6 ;  /* 0x0000004504c77207 */ /* 0x040fe40007000000 */
[C---:B------:R-:W-:Y:S02]  /*2810*/  SEL R34, R4.reuse, R71, !P6 ;  /* 0x0000004704227207 */ /* 0x040fe40007000000 */
[C---:B------:R-:W-:Y:S02]  /*2820*/  SEL R42, R4.reuse, R73, !P6 ;  /* 0x00000049042a7207 */ /* 0x040fe40007000000 */
[C---:B------:R-:W-:Y:S02]  /*2830*/  SEL R49, R4.reuse, R75, !P6 ;  /* 0x0000004b04317207 */ /* 0x040fe40007000000 */
[C---:B------:R-:W-:Y:S02]  /*2840*/  SEL R203, R4.reuse, R77, !P6 ;  /* 0x0000004d04cb7207 */ /* 0x040fe40007000000 */
[----:B------:R-:W-:-:S02]  /*2850*/  SEL R35, R4, R79, !P6 ;  /* 0x0000004f04237207 */ /* 0x000fc40007000000 */
[C---:B------:R-:W-:Y:S02]  /*2860*/  SEL R44, R4.reuse, R81, !P6 ;  /* 0x00000051042c7207 */ /* 0x040fe40007000000 */
[C---:B------:R-:W-:Y:S02]  /*2870*/  SEL R50, R4.reuse, R83, !P6 ;  /* 0x0000005304327207 */ /* 0x040fe40007000000 */
[----:B------:R-:W-:Y:S01]  /*2880*/  SEL R205, R4, R85, !P6 ;  /* 0x0000005504cd7207 */ /* 0x000fe20007000000 */
[----:B-1----:R-:W-:Y:S01]  /*2890*/  IMAD R4, R54, UR4, RZ ;  /* 0x0000000436047c24 */ /* 0x002fe2000f8e02ff */
[----:B------:R-:W-:Y:S01]  /*28a0*/  BAR.SYNC.DEFER_BLOCKING 0x0 ;  /* 0x0000000000007b1d */ /* 0x000fe20000010000 */
[----:B------:R-:W-:Y:S01]  /*28b0*/  LEA R54, P1, R5, UR22, 0x2 ;  /* 0x0000001605367c11 */ /* 0x000fe2000f8210ff */
[----:B------:R-:W-:Y:S02]  /*28c0*/  USHF.L.U32 UR4, UR8, 0x15, URZ ;  /* 0x0000001508047899 */ /* 0x000fe400080006ff */
[----:B------:R-:W-:-:S02]  /*28d0*/  LEA R121, P0, R4, UR20, 0x2 ;  /* 0x0000001404797c11 */ /* 0x000fc4000f8010ff */
[----:B------:R-:W-:Y:S01]  /*28e0*/  LEA.HI.X.SX32 R55, R5, UR23, 0x2, P1 ;  /* 0x0000001705377c11 */ /* 0x000fe200088f16ff */
[----:B------:R-:W-:Y:S01]  /*28f0*/  ULOP3.LUT UR4, UR4, 0x600000, URZ, 0xc0, !UPT ;  /* 0x0060000004047892 */ /* 0x000fe2000f8ec0ff */
[----:B------:R-:W-:Y:S02]  /*2900*/  LEA.HI.X.SX32 R57, R4, UR21, 0x2, P0 ;  /* 0x0000001504397c11 */ /* 0x000fe400080f16ff */
[----:B------:R-:W-:Y:S02]  /*2910*/  LEA R118, P1, R20, R121, 0x2 ;  /* 0x0000007914767211 */ /* 0x000fe400078210ff */
[----:B------:R-:W-:Y:S02]  /*2920*/  ISETP.GE.AND P0, PT, R232, UR32, PT ;  /* 0x00000020e8007c0c */ /* 0x000fe4000bf06270 */
[----:B------:R-:W-:Y:S02]  /*2930*/  LEA.HI.X.SX32 R119, R20, R57, 0x2, P1 ;  /* 0x0000003914777211 */ /* 0x000fe400008f16ff */
[----:B------:R-:W-:-:S02]  /*2940*/  LEA R110, P1, R60, R121, 0x2 ;  /* 0x000000793c6e7211 */ /* 0x000fc400078210ff */
[----:B------:R-:W-:Y:S02]  /*2950*/  SEL R59, R24, RZ, !P0 ;  /* 0x000000ff183b7207 */ /* 0x000fe40004000000 */
[----:B------:R-:W-:Y:S02]  /*2960*/  LEA R114, P0, R26, R121, 0x2 ;  /* 0x000000791a727211 */ /* 0x000fe400078010ff */
[----:B------:R-:W-:Y:S02]  /*2970*/  LEA.HI.X.SX32 R111, R60, R57, 0x2, P1 ;  /* 0x000000393c6f7211 */ /* 0x000fe400008f16ff */
[----:B------:R-:W-:Y:S02]  /*2980*/  LEA R102, P1, R68, R121, 0x2 ;  /* 0x0000007944667211 */ /* 0x000fe400078210ff */
[----:B------:R-:W-:Y:S02]  /*2990*/  LEA.HI.X.SX32 R115, R26, R57, 0x2, P0 ;  /* 0x000000391a737211 */ /* 0x000fe400000f16ff */
[----:B------:R-:W-:-:S02]  /*29a0*/  LEA R106, P0, R64, R121, 0x2 ;  /* 0x00000079406a7211 */ /* 0x000fc400078010ff */
[----:B------:R-:W-:Y:S02]  /*29b0*/  LEA.HI.X.SX32 R103, R68, R57, 0x2, P1 ;  /* 0x0000003944677211 */ /* 0x000fe400008f16ff */
[C---:B------:R-:W-:Y:S02]  /*29c0*/  LEA R94, P1, R19.reuse, R121, 0x2 ;  /* 0x00000079135e7211 */ /* 0x040fe400078210ff */
[----:B------:R-:W-:Y:S02]  /*29d0*/  LEA.HI.X.SX32 R107, R64, R57, 0x2, P0 ;  /* 0x00000039406b7211 */ /* 0x000fe400000f16ff */
[----:B------:R-:W-:Y:S02]  /*29e0*/  LEA R98, P0, R72, R121, 0x2 ;  /* 0x0000007948627211 */ /* 0x000fe400078010ff */
[----:B------:R-:W-:Y:S02]  /*29f0*/  LEA.HI.X.SX32 R95, R19, R57, 0x2, P1 ;  /* 0x00000039135f7211 */ /* 0x000fe400008f16ff */
[----:B------:R-:W-:-:S02]  /*2a00*/  LEA R88, P1, R21, R121, 0x2 ;  /* 0x0000007915587211 */ /* 0x000fc400078210ff */
[----:B------:R-:W-:Y:S02]  /*2a10*/  LEA.HI.X.SX32 R99, R72, R57, 0x2, P0 ;  /* 0x0000003948637211 */ /* 0x000fe400000f16ff */
[----:B------:R-:W-:Y:S02]  /*2a20*/  LEA R92, P0, R17, R121, 0x2 ;  /* 0x00000079115c7211 */ /* 0x000fe400078010ff */
[----:B------:R-:W-:Y:S02]  /*2a30*/  LEA.HI.X.SX32 R89, R21, R57, 0x2, P1 ;  /* 0x0000003915597211 */ /* 0x000fe400008f16ff */
[----:B------:R-:W-:Y:S02]  /*2a40*/  LEA R72, P1, R45, R121, 0x2 ;  /* 0x000000792d487211 */ /* 0x000fe400078210ff */
[----:B------:R-:W-:Y:S01]  /*2a50*/  LEA.HI.X.SX32 R93, R17, R57, 0x2, P0 ;  /* 0x00000039115d7211 */ /* 0x000fe200000f16ff */
[----:B------:R-:W-:Y:S01]  /*2a60*/  IMAD R17, R78, UR9, RZ ;  /* 0x000000094e117c24 */ /* 0x000fe2000f8e02ff */
[----:B------:R-:W-:-:S02]  /*2a70*/  LEA R80, P0, R25, R121, 0x2 ;  /* 0x0000007919507211 */ /* 0x000fc400078010ff */
[----:B------:R-:W-:Y:S02]  /*2a80*/  LEA.HI.X.SX32 R73, R45, R57, 0x2, P1 ;  /* 0x000000392d497211 */ /* 0x000fe400008f16ff */
[----:B------:R-:W-:Y:S02]  /*2a90*/  LEA R150, P1, R16, R121, 0x2 ;  /* 0x0000007910967211 */ /* 0x000fe400078210ff */
[----:B------:R-:W-:Y:S02]  /*2aa0*/  LEA.HI.X.SX32 R81, R25, R57, 0x2, P0 ;  /* 0x0000003919517211 */ /* 0x000fe400000f16ff */
[-C--:B------:R-:W-:Y:S02]  /*2ab0*/  LEA R112, P4, R58, R121.reuse, 0x2 ;  /* 0x000000793a707211 */ /* 0x080fe400078810ff */
[----:B------:R-:W-:Y:S02]  /*2ac0*/  LEA R190, P0, R220, R121, 0x2 ;  /* 0x00000079dcbe7211 */ /* 0x000fe400078010ff */
[----:B------:R-:W-:-:S02]  /*2ad0*/  LEA.HI.X.SX32 R151, R16, R57, 0x2, P1 ;  /* 0x0000003910977211 */ /* 0x000fc400008f16ff */
[----:B------:R-:W-:Y:S02]  /*2ae0*/  LEA R136, P1, R14, R121, 0x2 ;  /* 0x000000790e887211 */ /* 0x000fe400078210ff */
[-C--:B------:R-:W-:Y:S02]  /*2af0*/  LEA.HI.X.SX32 R113, R58, R57.reuse, 0x2, P4 ;  /* 0x000000393a717211 */ /* 0x080fe400020f16ff */
[----:B------:R-:W-:Y:S02]  /*2b00*/  LEA.HI.X.SX32 R191, R220, R57, 0x2, P0 ;  /* 0x00000039dcbf7211 */ /* 0x000fe400000f16ff */
[-C--:B------:R-:W-:Y:S02]  /*2b10*/  LEA R116, P6, R22, R121.reuse, 0x2 ;  /* 0x0000007916747211 */ /* 0x080fe400078c10ff */
[-C--:B------:R-:W-:Y:S02]  /*2b20*/  LEA R104, P4, R66, R121.reuse, 0x2 ;  /* 0x0000007942687211 */ /* 0x080fe400078810ff */
[----:B------:R-:W-:-:S02]  /*2b30*/  LEA R138, P0, R15, R121, 0x2 ;  /* 0x000000790f8a7211 */ /* 0x000fc400078010ff */
[----:B------:R-:W-:Y:S02]  /*2b40*/  LEA.HI.X.SX32 R137, R14, R57, 0x2, P1 ;  /* 0x000000390e897211 */ /* 0x000fe400008f16ff */
[----:B------:R-:W-:Y:S02]  /*2b50*/  LEA R132, P1, R12, R121, 0x2 ;  /* 0x000000790c847211 */ /* 0x000fe400078210ff */
[-C--:B------:R-:W-:Y:S02]  /*2b60*/  LEA.HI.X.SX32 R117, R22, R57.reuse, 0x2, P6 ;  /* 0x0000003916757211 */ /* 0x080fe400030f16ff */
[-C--:B------:R-:W-:Y:S02]  /*2b70*/  LEA.HI.X.SX32 R105, R66, R57.reuse, 0x2, P4 ;  /* 0x0000003942697211 */ /* 0x080fe400020f16ff */
[----:B------:R-:W-:Y:S02]  /*2b80*/  LEA.HI.X.SX32 R139, R15, R57, 0x2, P0 ;  /* 0x000000390f8b7211 */ /* 0x000fe400000f16ff */
[----:B------:R-:W-:-:S02]  /*2b90*/  LEA R108, P6, R62, R121, 0x2 ;  /* 0x000000793e6c7211 */ /* 0x000fc400078c10ff */
[-C--:B------:R-:W-:Y:S02]  /*2ba0*/  LEA R96, P4, R74, R121.reuse, 0x2 ;  /* 0x000000794a607211 */ /* 0x080fe400078810ff */
[----:B------:R-:W-:Y:S02]  /*2bb0*/  LEA R134, P0, R13, R121, 0x2 ;  /* 0x000000790d867211 */ /* 0x000fe400078010ff */
[----:B------:R-:W-:Y:S02]  /*2bc0*/  LEA.HI.X.SX32 R133, R12, R57, 0x2, P1 ;  /* 0x000000390c857211 */ /* 0x000fe400008f16ff */
[----:B------:R-:W-:Y:S02]  /*2bd0*/  LEA R128, P1, R10, R121, 0x2 ;  /* 0x000000790a807211 */ /* 0x000fe400078210ff */
[-C--:B------:R-:W-:Y:S02]  /*2be0*/  LEA.HI.X.SX32 R109, R62, R57.reuse, 0x2, P6 ;  /* 0x000000393e6d7211 */ /* 0x080fe400030f16ff */
[----:B------:R-:W-:-:S02]  /*2bf0*/  LEA.HI.X.SX32 R97, R74, R57, 0x2, P4 ;  /* 0x000000394a617211 */ /* 0x000fc400020f16ff */
[----:B------:R-:W-:Y:S02]  /*2c00*/  LEA.HI.X.SX32 R135, R13, R57, 0x2, P0 ;  /* 0x000000390d877211 */ /* 0x000fe400000f16ff */
[-C--:B------:R-:W-:Y:S02]  /*2c10*/  LEA R100, P6, R70, R121.reuse, 0x2 ;  /* 0x0000007946647211 */ /* 0x080fe400078c10ff */
[-C--:B------:R-:W-:Y:S02]  /*2c20*/  LEA R90, P4, R18, R121.reuse, 0x2 ;  /* 0x00000079125a7211 */ /* 0x080fe400078810ff */
[----:B------:R-:W-:Y:S02]  /*2c30*/  LEA R130, P0, R11, R121, 0x2 ;  /* 0x000000790b827211 */ /* 0x000fe400078010ff */
[----:B------:R-:W-:Y:S02]  /*2c40*/  LEA.HI.X.SX32 R129, R10, R57, 0x2, P1 ;  /* 0x000000390a817211 */ /* 0x000fe400008f16ff */
[----:B--2---:R-:W-:-:S02]  /*2c50*/  R2UR UR27, R61 ;  /* 0x000000003d1b72ca */ /* 0x004fc400000e0000 */
[----:B------:R-:W-:Y:S02]  /*2c60*/  LEA R124, P1, R8, R121, 0x2 ;  /* 0x00000079087c7211 */ /* 0x000fe400078210ff */
[-C--:B------:R-:W-:Y:S02]  /*2c70*/  LEA.HI.X.SX32 R101, R70, R57.reuse, 0x2, P6 ;  /* 0x0000003946657211 */ /* 0x080fe400030f16ff */
[-C--:B------:R-:W-:Y:S02]  /*2c80*/  LEA.HI.X.SX32 R91, R18, R57.reuse, 0x2, P4 ;  /* 0x00000039125b7211 */ /* 0x080fe400020f16ff */
[----:B------:R-:W-:Y:S02]  /*2c90*/  LEA.HI.X.SX32 R131, R11, R57, 0x2, P0 ;  /* 0x000000390b837211 */ /* 0x000fe400000f16ff */
[-C--:B------:R-:W-:Y:S02]  /*2ca0*/  LEA R84, P6, R23, R121.reuse, 0x2 ;  /* 0x0000007917547211 */ /* 0x080fe400078c10ff */
[----:B------:R-:W-:-:S02]  /*2cb0*/  LEA R76, P4, R27, R121, 0x2 ;  /* 0x000000791b4c7211 */ /* 0x000fc400078810ff */
[----:B------:R-:W-:Y:S02]  /*2cc0*/  LEA R126, P0, R9, R121, 0x2 ;  /* 0x00000079097e7211 */ /* 0x000fe400078010ff */
[----:B------:R-:W-:Y:S02]  /*2cd0*/  LEA.HI.X.SX32 R125, R8, R57, 0x2, P1 ;  /* 0x00000039087d7211 */ /* 0x000fe400008f16ff */
[----:B------:R-:W-:Y:S02]  /*2ce0*/  LEA R122, P1, R7, R121, 0x2 ;  /* 0x00000079077a7211 */ /* 0x000fe400078210ff */
[-C--:B------:R-:W-:Y:S02]  /*2cf0*/  LEA.HI.X.SX32 R85, R23, R57.reuse, 0x2, P6 ;  /* 0x0000003917557211 */ /* 0x080fe400030f16ff */
[-C--:B------:R-:W-:Y:S02]  /*2d00*/  LEA.HI.X.SX32 R77, R27, R57.reuse, 0x2, P4 ;  /* 0x000000391b4d7211 */ /* 0x080fe400020f16ff */
[----:B------:R-:W-:-:S02]  /*2d10*/  LEA.HI.X.SX32 R127, R9, R57, 0x2, P0 ;  /* 0x00000039097f7211 */ /* 0x000fc400000f16ff */
[----:B------:R-:W-:Y:S02]  /*2d20*/  ISETP.NE.U32.AND P4, PT, R59, RZ, PT ;  /* 0x000000ff3b00720c */ /* 0x000fe40003f85070 */
[----:B------:R-:W-:Y:S02]  /*2d30*/  LOP3.LUT P0, RZ, R86, 0x7f, RZ, 0xc0, !PT ;  /* 0x0000007f56ff7812 */ /* 0x000fe4000780c0ff */
[----:B------:R-:W-:Y:S02]  /*2d40*/  LEA.HI.X.SX32 R123, R7, R57, 0x2, P1 ;  /* 0x00000039077b7211 */ /* 0x000fe400008f16ff */
[----:B------:R-:W-:Y:S01]  /*2d50*/  LEA R120, P6, R6, R121, 0x2 ;  /* 0x0000007906787211 */ /* 0x000fe200078c10ff */
[----:B----4-:R-:W-:-:S12]  /*2d60*/  BRA.U UP0, `(.L_x_5) ;  /* 0x0000000100187547 */ /* 0x010fd8000b800000 */
[----:B------:R-:W-:Y:S01]  /*2d70*/  ELECT P1, URZ, PT ;  /* 0x0000000000ff782f */ /* 0x000fe20003820000 */
[----:B------:R-:W-:Y:S01]  /*2d80*/  IMAD.MOV.U32 R18, RZ, RZ, 0x1 ;  /* 0x00000001ff127424 */ /* 0x000fe200078e00ff */
[----:B------:R-:W-:Y:S01]  /*2d90*/  UMOV UR6, 0x40 ;  /* 0x0000004000067882 */ /* 0x000fe20000000000 */
[----:B------:R-:W-:Y:S01]  /*2da0*/  UVIRTCOUNT.DEALLOC.SMPOOL 0x80 ;  /* 0x000000800000784c */ /* 0x000fe20000000000 */
[----:B------:R-:W-:-:S09]  /*2db0*/  ULEA UR6, UR5, UR6, 0x18 ;  /* 0x0000000605067291 */ /* 0x000fd2000f8ec0ff */
[----:B------:R1:W-:Y:S03]  /*2dc0*/  @P1 STS.U8 [UR6], R18 ;  /* 0x00000012ff001988 */ /* 0x0003e60008000006 */
.L_x_5:
[----:B------:R-:W-:Y:S01]  /*2dd0*/  UIADD3 UR26, UPT, UPT, UR27, UR4, URZ ;  /* 0x000000041b1a7290 */ /* 0x000fe2000fffe0ff */
[----:B------:R-:W-:Y:S01]  /*2de0*/  LEA.HI.X.SX32 R121, R6, R57, 0x2, P6 ;  /* 0x0000003906797211 */ /* 0x000fe200030f16ff */
[----:B------:R-:W-:Y:S01]  /*2df0*/  VOTEU.ALL UP1, P0 ;  /* 0x0000000000ff7886 */ /* 0x000fe20000020000 */
[----:B------:R-:W-:Y:S01]  /*2e00*/  LEA R26, P6, R17, R54, 0x2 ;  /* 0x00000036111a7211 */ /* 0x000fe200078c10ff */
[----:B------:R-:W-:Y:S01]  /*2e10*/  VOTEU.ALL UP2, P0 ;  /* 0x0000000000ff7886 */ /* 0x000fe20000040000 */
[----:B------:R-:W-:Y:S01]  /*2e20*/  ISETP.GE.AND P1, PT, R252, UR32, PT ;  /* 0x00000020fc007c0c */ /* 0x000fe2000bf26270 */
[----:B------:R-:W-:Y:S01]  /*2e30*/  VIADD R228, R0, UR29 ;  /* 0x0000001d00e47c36 */ /* 0x000fe20008000000 */
[----:B------:R-:W-:-:S04]  /*2e40*/  @!UP1 UIADD3 UR10, UPT, UPT, -UR7, 0x100000, URZ ;  /* 0x00100000070a9890 */ /* 0x000fc8000fffe1ff */
[----:B------:R-:W-:Y:S02]  /*2e50*/  @!UP1 USHF.L.U32 UR11, UR10, 0xb, URZ ;  /* 0x0000000b0a0b9899 */ /* 0x000fe400080006ff */
[----:B------:R-:W-:Y:S02]  /*2e60*/  @!UP1 USHF.L.U32 UR10, UR10, 0x1, URZ ;  /* 0x000000010a0a9899 */ /* 0x000fe400080006ff */
[----:B------:R-:W-:Y:S01]  /*2e70*/  USHF.L.U32 UR15, UR17, 0x6, URZ ;  /* 0x00000006110f7899 */ /* 0x000fe200080006ff */
[----:B------:R-:W-:Y:S01]  /*2e80*/  STTM.16dp32bit_t0_t15.x32 tmem[UR26], RZ ;  /* 0x000000ff000079ed */ /* 0x000fe20008a8001a */
[----:B------:R-:W-:Y:S01]  /*2e90*/  STTM.16dp32bit_t16_t31.x32 tmem[UR26+0x20], RZ ;  /* 0x000020ff000079ed */ /* 0x000fe20008aa001a */
[----:B------:R-:W2:Y:S01]  /*2ea0*/  FENCE.VIEW.ASYNC.T ;  /* 0x00000000000073c6 */ /* 0x000ea20000000200 */
[----:B------:R-:W-:-:S04]  /*2eb0*/  @!UP1 UIADD3 UR4, UPT, UPT, -UR7, 0x100000, URZ ;  /* 0x0010000007049890 */ /* 0x000fc8000fffe1ff */
[----:B------:R-:W-:Y:S02]  /*2ec0*/  @!UP1 USHF.L.U32 UR5, UR4, 0xb, URZ ;  /* 0x0000000b04059899 */ /* 0x000fe400080006ff */
[----:B------:R-:W-:Y:S01]  /*2ed0*/  @!UP1 USHF.L.U32 UR4, UR4, 0x1, URZ ;  /* 0x0000000104049899 */ /* 0x000fe200080006ff */
[----:B--2---:R-:W-:Y:S01]  /*2ee0*/  BAR.SYNC.DEFER_BLOCKING 0x0 ;  /* 0x0000000000007b1d */ /* 0x004fe20000010000 */
[----:B------:R-:W-:Y:S01]  /*2ef0*/  LEA.HI.X.SX32 R27, R17, R55, 0x2, P6 ;  /* 0x00000037111b7211 */ /* 0x000fe200030f16ff */
[----:B------:R-:W-:Y:S01]  /*2f00*/  VIADD R229, R2, UR29 ;  /* 0x0000001d02e57c36 */ /* 0x000fe20008000000 */
[----:B------:R-:W-:Y:S01]  /*2f10*/  ISETP.GE.AND P6, PT, R251, UR32, PT ;  /* 0x00000020fb007c0c */ /* 0x000fe2000bfc6270 */
[----:B------:R-:W-:Y:S01]  /*2f20*/  IMAD.U32 R189, RZ, RZ, UR15 ;  /* 0x0000000fffbd7e24 */ /* 0x000fe2000f8e00ff */
[C---:B-1----:R-:W-:Y:S01]  /*2f30*/  SEL R18, R24.reuse, RZ, !P1 ;  /* 0x000000ff18127207 */ /* 0x042fe20004800000 */
[----:B------:R-:W-:Y:S01]  /*2f40*/  VOTEU.ALL UP1, P0 ;  /* 0x0000000000ff7886 */ /* 0x000fe20000020000 */
[----:B------:R-:W-:Y:S01]  /*2f50*/  ISETP.GE.AND P1, PT, R231, UR32, PT ;  /* 0x00000020e7007c0c */ /* 0x000fe2000bf26270 */
[----:B------:R-:W-:Y:S01]  /*2f60*/  IMAD.WIDE R188, R189, 0x4, R26 ;  /* 0x00000004bdbc7825 */ /* 0x000fe200078e021a */
[----:B------:R-:W-:Y:S01]  /*2f70*/  SEL R19, R24, RZ, !P6 ;  /* 0x000000ff18137207 */ /* 0x000fe20007000000 */
[----:B------:R-:W-:Y:S01]  /*2f80*/  USHF.L.U32 UR14, UR16, 0x6, URZ ;  /* 0x00000006100e7899 */ /* 0x000fe200080006ff */
[----:B------:R-:W-:Y:S01]  /*2f90*/  ISETP.GE.AND P6, PT, R230, UR32, PT ;  /* 0x00000020e6007c0c */ /* 0x000fe2000bfc6270 */
[----:B------:R-:W-:Y:S01]  /*2fa0*/  IMAD.U32 R187, RZ, RZ, UR15 ;  /* 0x0000000fffbb7e24 */ /* 0x000fe2000f8e00ff */
[----:B------:R-:W-:Y:S01]  /*2fb0*/  LOP3.LUT R21, R3, 0x8, RZ, 0xfc, !PT ;  /* 0x0000000803157812 */ /* 0x000fe200078efcff */
[----:B------:R-:W-:Y:S01]  /*2fc0*/  IMAD.U32 R185, RZ, RZ, UR15 ;  /* 0x0000000fffb97e24 */ /* 0x000fe2000f8e00ff */
[----:B------:R-:W-:Y:S01]  /*2fd0*/  LOP3.LUT R227, R0, 0x10, RZ, 0x3c, !PT ;  /* 0x0000001000e37812 */ /* 0x000fe200078e3cff */
[----:B------:R-:W-:Y:S01]  /*2fe0*/  IMAD R49, R49, UR9, RZ ;  /* 0x0000000931317c24 */ /* 0x000fe2000f8e02ff */
[C---:B------:R-:W-:Y:S01]  /*2ff0*/  LOP3.LUT R20, R3.reuse, 0xa, RZ, 0xfc, !PT ;  /* 0x0000000a03147812 */ /* 0x040fe200078efcff */
[----:B------:R-:W-:Y:S01]  /*3000*/  IMAD R52, R52, UR9, RZ ;  /* 0x0000000934347c24 */ /* 0x000fe2000f8e02ff */
[----:B------:R-:W-:Y:S01]  /*3010*/  LOP3.LUT R245, R3, 0x28, RZ, 0xfc, !PT ;  /* 0x0000002803f57812 */ /* 0x000fe200078efcff */
[----:B------:R-:W-:Y:S01]  /*3020*/  IMAD R43, R43, UR9, RZ ;  /* 0x000000092b2b7c24 */ /* 0x000fe2000f8e02ff */
[----:B------:R-:W-:Y:S01]  /*3030*/  LOP3.LUT R244, R3, 0x2a, RZ, 0xfc, !PT ;  /* 0x0000002a03f47812 */ /* 0x000fe200078efcff */
[----:B------:R-:W-:Y:S01]  /*3040*/  IMAD R53, R53, UR9, RZ ;  /* 0x0000000935357c24 */ /* 0x000fe2000f8e02ff */
[C---:B------:R-:W-:Y:S01]  /*3050*/  LOP3.LUT R22, R3.reuse, 0xc, RZ, 0xfc, !PT ;  /* 0x0000000c03167812 */ /* 0x040fe200078efcff */
[----:B------:R-:W1:Y:S02]  /*3060*/  FENCE.VIEW.ASYNC.S ;  /* 0x00000000000073c6 */ /* 0x000e640000000000 */
[----:B-1----:R-:W1:Y:S02]  /*3070*/  @!UP1 SYNCS.EXCH.64 URZ, [UR28], UR10 ;  /* 0x0000000a1cff95b2 */ /* 0x002e640008000100 */
[----:B-1----:R-:W-:Y:S01]  /*3080*/  BAR.SYNC.DEFER_BLOCKING 0x0 ;  /* 0x0000000000007b1d */ /* 0x002fe20000010000 */
[----:B------:R-:W-:Y:S01]  /*3090*/  LOP3.LUT R226, R0, 0x20, RZ, 0x3c, !PT ;  /* 0x0000002000e27812 */ /* 0x000fe200078e3cff */
[----:B------:R-:W-:Y:S01]  /*30a0*/  IMAD R46, R46, UR9, RZ ;  /* 0x000000092e2e7c24 */ /* 0x000fe2000f8e02ff */
        /* <DEDUP_REMOVED lines=13> */
[----:B------:R-:W-:Y:S01]  /*3180*/  IMAD.U32 R63, RZ, RZ, UR15 ;  /* 0x0000000fff3f7e24 */ /* 0x000fe2000f8e00ff */
[----:B------:R-:W-:Y:S01]  /*3190*/  LOP3.LUT R224, R0, 0x40, RZ, 0x3c, !PT ;  /* 0x0000004000e07812 */ /* 0x000fe200078e3cff */
[----:B------:R-:W-:Y:S01]  /*31a0*/  IMAD R203, R203, UR9, RZ ;  /* 0x00000009cbcb7c24 */ /* 0x000fe2000f8e02ff */
[C---:B------:R-:W-:Y:S01]  /*31b0*/  LOP3.LUT R239, R3.reuse, 0x34, RZ, 0xfc, !PT ;  /* 0x0000003403ef7812 */ /* 0x040fe200078efcff */
[----:B------:R-:W-:Y:S01]  /*31c0*/  UISETP.GT.AND UP1, UPT, UR12, 0x7f, UPT ;  /* 0x0000007f0c00788c */ /* 0x000fe2000bf24270 */
[C---:B------:R-:W-:Y:S01]  /*31d0*/  LOP3.LUT R238, R3.reuse, 0x36, RZ, 0xfc, !PT ;  /* 0x0000003603ee7812 */ /* 0x040fe200078efcff */
[----:B------:R-:W-:Y:S01]  /*31e0*/  IMAD.U32 R250, RZ, RZ, UR15 ;  /* 0x0000000ffffa7e24 */ /* 0x000fe2000f8e00ff */
[----:B------:R-:W-:Y:S01]  /*31f0*/  LOP3.LUT R249, R3, 0x18, RZ, 0xfc, !PT ;  /* 0x0000001803f97812 */ /* 0x000fe200078efcff */
[----:B------:R1:W2:Y:S02]  /*3200*/  @!UP2 SYNCS.EXCH.64 URZ, [UR29+0x18008], UR4 ;  /* 0x018008041dffa5b2 */ /* 0x0002a40008000100 */
[----:B------:R-:W-:Y:S01]  /*3210*/  @!PT LDS RZ, [RZ] ;  /* 0x00000000fffff984 */ /* 0x000fe20000000800 */
[----:B------:R-:W-:Y:S01]  /*3220*/  @!PT LDS RZ, [RZ] ;  /* 0x00000000fffff984 */ /* 0x000fe20000000800 */
[----:B------:R-:W-:Y:S01]  /*3230*/  @!PT LDS RZ, [RZ] ;  /* 0x00000000fffff984 */ /* 0x000fe20000000800 */
[----:B--2---:R-:W-:Y:S01]  /*3240*/  LDGSTS.E [R228], desc[UR38][R190.64], P2 ;  /* 0x00000000bee47fae */ /* 0x004fe200091a1026 */
[----:B------:R-:W-:Y:S01]  /*3250*/  ISETP.NE.U32.AND P2, PT, R18, RZ, PT ;  /* 0x000000ff1200720c */ /* 0x000fe20003f45070 */
[----:B------:R-:W-:Y:S01]  /*3260*/  IMAD R205, R205, UR9, RZ ;  /* 0x00000009cdcd7c24 */ /* 0x000fe2000f8e02ff */
[C---:B------:R-:W-:Y:S01]  /*3270*/  SEL R18, R24.reuse, RZ, !P1 ;  /* 0x000000ff18127207 */ /* 0x040fe20004800000 */
[----:B------:R-:W-:Y:S01]  /*3280*/  LDGSTS.E [R228+0x8], desc[UR38][R150.64], P5 ;  /* 0x0000800096e47fae */ /* 0x000fe2000a9a1026 */
[----:B------:R-:W-:Y:S01]  /*3290*/  ISETP.NE.U32.AND P1, PT, R19, RZ, PT ;  /* 0x000000ff1300720c */ /* 0x000fe20003f25070 */
[----:B------:R-:W-:Y:S01]  /*32a0*/  USHF.R.S32.HI UR13, URZ, 0x1f, UR14 ;  /* 0x0000001fff0d7899 */ /* 0x000fe2000801140e */
[----:B------:R-:W-:Y:S01]  /*32b0*/  SEL R19, R24, RZ, !P6 ;  /* 0x000000ff18137207 */ /* 0x000fe20007000000 */
[----:B------:R-:W-:Y:S01]  /*32c0*/  LDGSTS.E [R228+0x2000], desc[UR38][R110.64], P3 ;  /* 0x020000006ee47fae */ /* 0x000fe200099a1026 */
[----:B------:R-:W-:Y:S01]  /*32d0*/  ISETP.NE.U32.AND P6, PT, R18, RZ, PT ;  /* 0x000000ff1200720c */ /* 0x000fe20003fc5070 */
[----:B------:R-:W-:Y:S01]  /*32e0*/  VIADD R18, R227, UR29 ;  /* 0x0000001de3127c36 */ /* 0x000fe20008000000 */
[----:B------:R-:W-:Y:S01]  /*32f0*/  ISETP.GE.AND P3, PT, R21, UR32, PT ;  /* 0x0000002015007c0c */ /* 0x000fe2000bf66270 */
[----:B------:R-:W-:Y:S01]  /*3300*/  LDGSTS.E [R228+0x2008], desc[UR38][R108.64], P4 ;  /* 0x020080006ce47fae */ /* 0x000fe2000a1a1026 */
[----:B------:R-:W-:Y:S01]  /*3310*/  ISETP.NE.U32.AND P5, PT, R19, RZ, PT ;  /* 0x000000ff1300720c */ /* 0x000fe20003fa5070 */
[----:B-1----:R-:W-:-:S02]  /*3320*/  UIADD3 UR4, UPT, UPT, UR32, -0x40, URZ ;  /* 0xffffffc020047890 */ /* 0x002fc4000fffe0ff */
[----:B------:R-:W-:Y:S01]  /*3330*/  ISETP.GE.AND P4, PT, R20, UR32, PT ;  /* 0x0000002014007c0c */ /* 0x000fe2000bf86270 */
[----:B------:R-:W-:Y:S01]  /*3340*/  LDGSTS.E [R18], desc[UR38][R138.64], P2 ;  /* 0x000000008a127fae */ /* 0x000fe200091a1026 */
[C---:B------:R-:W-:Y:S01]  /*3350*/  SEL R19, R24.reuse, RZ, !P3 ;  /* 0x000000ff18137207 */ /* 0x040fe20005800000 */
[----:B------:R-:W-:Y:S01]  /*3360*/  USHF.L.U32 UR71, UR14, 0x2, URZ ;  /* 0x000000020e477899 */ /* 0x000fe200080006ff */
[----:B------:R-:W-:Y:S01]  /*3370*/  ISETP.GE.AND P3, PT, R245, UR32, PT ;  /* 0x00000020f5007c0c */ /* 0x000fe2000bf66270 */
[----:B------:R-:W-:Y:S01]  /*3380*/  LDGSTS.E [R18+0x8], desc[UR38][R136.64], P1 ;  /* 0x0000800088127fae */ /* 0x000fe200089a1026 */
[----:B------:R-:W-:Y:S01]  /*3390*/  SEL R20, R24, RZ, !P4 ;  /* 0x000000ff18147207 */ /* 0x000fe20006000000 */
[----:B------:R-:W-:Y:S01]  /*33a0*/  USHF.L.U64.HI UR70, UR14, 0x2, UR13 ;  /* 0x000000020e467899 */ /* 0x000fe2000801020d */
[----:B------:R-:W-:Y:S01]  /*33b0*/  ISETP.GE.AND P2, PT, R244, UR32, PT ;  /* 0x00000020f4007c0c */ /* 0x000fe2000bf46270 */
[----:B------:R-:W-:Y:S01]  /*33c0*/  LDGSTS.E [R18+0x2000], desc[UR38][R106.64], P6 ;  /* 0x020000006a127fae */ /* 0x000fe2000b1a1026 */
[----:B------:R-:W-:Y:S01]  /*33d0*/  ISETP.NE.U32.AND P4, PT, R19, RZ, PT ;  /* 0x000000ff1300720c */ /* 0x000fe20003f85070 */
[----:B------:R-:W-:Y:S01]  /*33e0*/  UIADD3 UR17, UPT, UPT, UR32, -0x80, URZ ;  /* 0xffffff8020117890 */ /* 0x000fe2000fffe0ff */
[----:B------:R-:W-:Y:S01]  /*33f0*/  SEL R19, R24, RZ, !P3 ;  /* 0x000000ff18137207 */ /* 0x000fe20005800000 */
[----:B------:R-:W-:Y:S01]  /*3400*/  LDGSTS.E [R18+0x2008], desc[UR38][R104.64], P5 ;  /* 0x0200800068127fae */ /* 0x000fe2000a9a1026 */
[----:B------:R-:W-:Y:S01]  /*3410*/  ISETP.NE.U32.AND P3, PT, R20, RZ, PT ;  /* 0x000000ff1400720c */ /* 0x000fe20003f65070 */
[----:B------:R-:W-:Y:S01]  /*3420*/  UISETP.GT.AND UP3, UPT, UR12, 0xbf, UPT ;  /* 0x000000bf0c00788c */ /* 0x000fe2000bf64270 */
[----:B------:R-:W-:-:S02]  /*3430*/  SEL R20, R24, RZ, !P2 ;  /* 0x000000ff18147207 */ /* 0x000fc40005000000 */
[----:B------:R-:W-:Y:S01]  /*3440*/  ISETP.NE.U32.AND P1, PT, R19, RZ, PT ;  /* 0x000000ff1300720c */ /* 0x000fe20003f25070 */
[----:B------:R-:W-:Y:S01]  /*3450*/  VIADD R19, R226, UR29 ;  /* 0x0000001de2137c36 */ /* 0x000fe20008000000 */
[----:B------:R-:W-:Y:S02]  /*3460*/  LOP3.LUT R21, R3, 0xe, RZ, 0xfc, !PT ;  /* 0x0000000e03157812 */ /* 0x000fe400078efcff */
[----:B------:R-:W-:Y:S02]  /*3470*/  ISETP.GE.AND P6, PT, R22, UR32, PT ;  /* 0x0000002016007c0c */ /* 0x000fe4000bfc6270 */
[----:B------:R-:W-:Y:S01]  /*3480*/  ISETP.NE.U32.AND P2, PT, R20, RZ, PT ;  /* 0x000000ff1400720c */ /* 0x000fe20003f45070 */
[----:B------:R-:W-:Y:S01]  /*3490*/  LDGSTS.E [R19], desc[UR38][R134.64], P4 ;  /* 0x0000000086137fae */ /* 0x000fe2000a1a1026 */
[----:B------:R-:W-:Y:S02]  /*34a0*/  ISETP.GE.AND P5, PT, R21, UR32, PT ;  /* 0x0000002015007c0c */ /* 0x000fe4000bfa6270 */
[----:B------:R-:W-:Y:S01]  /*34b0*/  SEL R20, R24, RZ, !P6 ;  /* 0x000000ff18147207 */ /* 0x000fe20007000000 */
[----:B------:R-:W-:Y:S01]  /*34c0*/  LDGSTS.E [R19+0x8], desc[UR38][R132.64], P3 ;  /* 0x0000800084137fae */ /* 0x000fe200099a1026 */
[----:B------:R-:W-:-:S02]  /*34d0*/  ISETP.GE.AND P6, PT, R243, UR32, PT ;  /* 0x00000020f3007c0c */ /* 0x000fc4000bfc6270 */
[----:B------:R-:W-:Y:S01]  /*34e0*/  SEL R21, R24, RZ, !P5 ;  /* 0x000000ff18157207 */ /* 0x000fe20006800000 */
[----:B------:R-:W-:Y:S01]  /*34f0*/  LDGSTS.E [R19+0x2000], desc[UR38][R102.64], P1 ;  /* 0x0200000066137fae */ /* 0x000fe200089a1026 */
[----:B------:R-:W-:Y:S02]  /*3500*/  ISETP.GE.AND P4, PT, R242, UR32, PT ;  /* 0x00000020f2007c0c */ /* 0x000fe4000bf86270 */
[----:B------:R-:W-:Y:S01]  /*3510*/  ISETP.NE.U32.AND P5, PT, R20, RZ, PT ;  /* 0x000000ff1400720c */ /* 0x000fe20003fa5070 */
[----:B------:R-:W-:Y:S01]  /*3520*/  LDGSTS.E [R19+0x2008], desc[UR38][R100.64], P2 ;  /* 0x0200800064137fae */ /* 0x000fe200091a1026 */
[C---:B------:R-:W-:Y:S02]  /*3530*/  SEL R20, R24.reuse, RZ, !P6 ;  /* 0x000000ff18147207 */ /* 0x040fe40007000000 */
[----:B------:R-:W-:Y:S02]  /*3540*/  ISETP.NE.U32.AND P6, PT, R21, RZ, PT ;  /* 0x000000ff1500720c */ /* 0x000fe40003fc5070 */
[----:B------:R-:W-:-:S02]  /*3550*/  SEL R21, R24, RZ, !P4 ;  /* 0x000000ff18157207 */ /* 0x000fc40006000000 */
[----:B------:R-:W-:Y:S02]  /*3560*/  LOP3.LUT R22, R3, 0x12, RZ, 0xfc, !PT ;  /* 0x0000001203167812 */ /* 0x000fe400078efcff */
[----:B------:R-:W-:Y:S01]  /*3570*/  ISETP.NE.U32.AND P4, PT, R20, RZ, PT ;  /* 0x000000ff1400720c */ /* 0x000fe20003f85070 */
[----:B------:R-:W-:Y:S01]  /*3580*/  VIADD R20, R225, UR29 ;  /* 0x0000001de1147c36 */ /* 0x000fe20008000000 */
[----:B------:R-:W-:Y:S02]  /*3590*/  ISETP.GE.AND P1, PT, R23, UR32, PT ;  /* 0x0000002017007c0c */ /* 0x000fe4000bf26270 */
[----:B------:R-:W-:Y:S02]  /*35a0*/  ISETP.NE.U32.AND P3, PT, R21, RZ, PT ;  /* 0x000000ff1500720c */ /* 0x000fe40003f65070 */
[----:B------:R-:W-:Y:S01]  /*35b0*/  ISETP.GE.AND P2, PT, R22, UR32, PT ;  /* 0x0000002016007c0c */ /* 0x000fe2000bf46270 */
[----:B------:R-:W-:Y:S01]  /*35c0*/  LDGSTS.E [R20], desc[UR38][R130.64], P5 ;  /* 0x0000000082147fae */ /* 0x000fe2000a9a1026 */
[----:B------:R-:W-:-:S02]  /*35d0*/  SEL R21, R24, RZ, !P1 ;  /* 0x000000ff18157207 */ /* 0x000fc40004800000 */
[----:B------:R-:W-:Y:S01]  /*35e0*/  ISETP.GE.AND P1, PT, R241, UR32, PT ;  /* 0x00000020f1007c0c */ /* 0x000fe2000bf26270 */
[----:B------:R-:W-:Y:S01]  /*35f0*/  LDGSTS.E [R20+0x8], desc[UR38][R128.64], P6 ;  /* 0x0000800080147fae */ /* 0x000fe2000b1a1026 */
[----:B------:R-:W-:Y:S02]  /*3600*/  SEL R22, R24, RZ, !P2 ;  /* 0x000000ff18167207 */ /* 0x000fe40005000000 */
[----:B------:R-:W-:Y:S01]  /*3610*/  ISETP.NE.U32.AND P2, PT, R21, RZ, PT ;  /* 0x000000ff1500720c */ /* 0x000fe20003f45070 */
[----:B------:R-:W-:Y:S01]  /*3620*/  LDGSTS.E [R20+0x2000], desc[UR38][R98.64], P4 ;  /* 0x0200000062147fae */ /* 0x000fe2000a1a1026 */
[----:B------:R-:W-:Y:S02]  /*3630*/  ISETP.GE.AND P5, PT, R240, UR32, PT ;  /* 0x00000020f0007c0c */ /* 0x000fe4000bfa6270 */
[----:B------:R-:W-:Y:S01]  /*3640*/  SEL R21, R24, RZ, !P1 ;  /* 0x000000ff18157207 */ /* 0x000fe20004800000 */
[----:B------:R-:W-:Y:S01]  /*3650*/  LDGSTS.E [R20+0x2008], desc[UR38][R96.64], P3 ;  /* 0x0200800060147fae */ /* 0x000fe200099a1026 */
[----:B------:R-:W-:-:S02]  /*3660*/  ISETP.NE.U32.AND P1, PT, R22, RZ, PT ;  /* 0x000000ff1600720c */ /* 0x000fc40003f25070 */
[----:B------:R-:W-:Y:S02]  /*3670*/  SEL R22, R24, RZ, !P5 ;  /* 0x000000ff18167207 */ /* 0x000fe40006800000 */
[----:B------:R-:W-:Y:S01]  /*3680*/  ISETP.NE.U32.AND P5, PT, R21, RZ, PT ;  /* 0x000000ff1500720c */ /* 0x000fe20003fa5070 */
[----:B------:R-:W-:Y:S01]  /*3690*/  VIADD R21, R224, UR29 ;  /* 0x0000001de0157c36 */ /* 0x000fe20008000000 */
[----:B------:R-:W-:Y:S02]  /*36a0*/  LOP3.LUT R23, R3, 0x16, RZ, 0xfc, !PT ;  /* 0x0000001603177812 */ /* 0x000fe400078efcff */
[----:B------:R-:W-:Y:S02]  /*36b0*/  ISETP.GE.AND P4, PT, R25, UR32, PT ;  /* 0x0000002019007c0c */ /* 0x000fe4000bf86270 */
[----:B------:R-:W-:Y:S01]  /*36c0*/  ISETP.NE.U32.AND P6, PT, R22, RZ, PT ;  /* 0x000000ff1600720c */ /* 0x000fe20003fc5070 */
[----:B------:R-:W-:Y:S01]  /*36d0*/  LDGSTS.E [R21], desc[UR38][R126.64], P2 ;  /* 0x000000007e157fae */ /* 0x000fe200091a1026 */
[----:B------:R-:W-:-:S02]  /*36e0*/  ISETP.GE.AND P3, PT, R23, UR32, PT ;  /* 0x0000002017007c0c */ /* 0x000fc4000bf66270 */
[C---:B------:R-:W-:Y:S01]  /*36f0*/  SEL R22, R24.reuse, RZ, !P4 ;  /* 0x000000ff18167207 */ /* 0x040fe20006000000 */
[----:B------:R-:W-:Y:S01]  /*3700*/  LDGSTS.E [R21+0x8], desc[UR38][R124.64], P1 ;  /* 0x000080007c157fae */ /* 0x000fe200089a1026 */
[----:B------:R-:W-:Y:S02]  /*3710*/  ISETP.GE.AND P4, PT, R239, UR32, PT ;  /* 0x00000020ef007c0c */ /* 0x000fe4000bf86270 */
[----:B------:R-:W-:Y:S01]  /*3720*/  SEL R23, R24, RZ, !P3 ;  /* 0x000000ff18177207 */ /* 0x000fe20005800000 */
[----:B------:R-:W-:Y:S01]  /*3730*/  LDGSTS.E [R21+0x2000], desc[UR38][R94.64], P5 ;  /* 0x020000005e157fae */ /* 0x000fe2000a9a1026 */
[----:B------:R-:W-:Y:S02]  /*3740*/  ISETP.NE.U32.AND P2, PT, R22, RZ, PT ;  /* 0x000000ff1600720c */ /* 0x000fe40003f45070 */
[----:B------:R-:W-:Y:S01]  /*3750*/  ISETP.GE.AND P3, PT, R238, UR32, PT ;  /* 0x00000020ee007c0c */ /* 0x000fe2000bf66270 */
[----:B------:R-:W-:Y:S01]  /*3760*/  LDGSTS.E [R21+0x2008], desc[UR38][R92.64], P6 ;  /* 0x020080005c157fae */ /* 0x000fe2000b1a1026 */
[----:B------:R-:W-:-:S02]  /*3770*/  SEL R22, R24, RZ, !P4 ;  /* 0x000000ff18167207 */ /* 0x000fc40006000000 */
[----:B------:R-:W-:Y:S02]  /*3780*/  LOP3.LUT R223, R0, 0x50, RZ, 0x3c, !PT ;  /* 0x0000005000df7812 */ /* 0x000fe400078e3cff */
[----:B------:R-:W-:Y:S02]  /*3790*/  ISETP.NE.U32.AND P4, PT, R23, RZ, PT ;  /* 0x000000ff1700720c */ /* 0x000fe40003f85070 */
[----:B------:R-:W-:Y:S02]  /*37a0*/  SEL R23, R24, RZ, !P3 ;  /* 0x000000ff18177207 */ /* 0x000fe40005800000 */
[----:B------:R-:W-:Y:S01]  /*37b0*/  ISETP.NE.U32.AND P1, PT, R22, RZ, PT ;  /* 0x000000ff1600720c */ /* 0x000fe20003f25070 */
[----:B------:R-:W-:Y:S01]  /*37c0*/  VIADD R22, R223, UR29 ;  /* 0x0000001ddf167c36 */ /* 0x000fe20008000000 */
[----:B------:R-:W-:Y:S02]  /*37d0*/  LOP3.LUT R248, R3, 0x1a, RZ, 0xfc, !PT ;  /* 0x0000001a03f87812 */ /* 0x000fe400078efcff */
[----:B------:R-:W-:-:S02]  /*37e0*/  ISETP.GE.AND P5, PT, R249, UR32, PT ;  /* 0x00000020f9007c0c */ /* 0x000fc4000bfa6270 */
[----:B------:R-:W-:Y:S01]  /*37f0*/  ISETP.NE.U32.AND P3, PT, R23, RZ, PT ;  /* 0x000000ff1700720c */ /* 0x000fe20003f65070 */
[----:B------:R-:W-:Y:S01]  /*3800*/  LDGSTS.E [R22], desc[UR38][R122.64], P2 ;  /* 0x000000007a167fae */ /* 0x000fe200091a1026 */
[C---:B------:R-:W-:Y:S02]  /*3810*/  LOP3.LUT R237, R3.reuse, 0x38, RZ, 0xfc, !PT ;  /* 0x0000003803ed7812 */ /* 0x040fe400078efcff */
[----:B------:R-:W-:Y:S01]  /*3820*/  ISETP.GE.AND P6, PT, R248, UR32, PT ;  /* 0x00000020f8007c0c */ /* 0x000fe2000bfc6270 */
[----:B------:R-:W-:Y:S01]  /*3830*/  LDGSTS.E [R22+0x8], desc[UR38][R120.64], P4 ;  /* 0x0000800078167fae */ /* 0x000fe2000a1a1026 */
[----:B------:R-:W-:Y:S02]  /*3840*/  SEL R23, R24, RZ, !P5 ;  /* 0x000000ff18177207 */ /* 0x000fe40006800000 */
[----:B------:R-:W-:Y:S01]  /*3850*/  LOP3.LUT R236, R3, 0x3a, RZ, 0xfc, !PT ;  /* 0x0000003a03ec7812 */ /* 0x000fe200078efcff */
[----:B------:R-:W-:Y:S01]  /*3860*/  LDGSTS.E [R22+0x2000], desc[UR38][R90.64], P1 ;  /* 0x020000005a167fae */ /* 0x000fe200089a1026 */
[----:B------:R-:W-:-:S02]  /*3870*/  ISETP.GE.AND P5, PT, R237, UR32, PT ;  /* 0x00000020ed007c0c */ /* 0x000fc4000bfa6270 */
[----:B------:R-:W-:Y:S01]  /*3880*/  SEL R25, R24, RZ, !P6 ;  /* 0x000000ff18197207 */ /* 0x000fe20007000000 */
[----:B------:R-:W-:Y:S01]  /*3890*/  LDGSTS.E [R22+0x2008], desc[UR38][R88.64], P3 ;  /* 0x0200800058167fae */ /* 0x000fe200099a1026 */
[----:B------:R-:W-:Y:S02]  /*38a0*/  ISETP.NE.U32.AND P2, PT, R23, RZ, PT ;  /* 0x000000ff1700720c */ /* 0x000fe40003f45070 */
[----:B------:R-:W-:Y:S02]  /*38b0*/  ISETP.GE.AND P6, PT, R236, UR32, PT ;  /* 0x00000020ec007c0c */ /* 0x000fe4000bfc6270 */
[----:B------:R-:W-:Y:S02]  /*38c0*/  LOP3.LUT R247, R3, 0x1c, RZ, 0xfc, !PT ;  /* 0x0000001c03f77812 */ /* 0x000fe400078efcff */
[----:B------:R-:W-:Y:S02]  /*38d0*/  SEL R23, R24, RZ, !P5 ;  /* 0x000000ff18177207 */ /* 0x000fe40006800000 */
[----:B------:R-:W-:-:S02]  /*38e0*/  LOP3.LUT R222, R0, 0x60, RZ, 0x3c, !PT ;  /* 0x0000006000de7812 */ /* 0x000fc400078e3cff */
[----:B------:R-:W-:Y:S02]  /*38f0*/  ISETP.NE.U32.AND P5, PT, R25, RZ, PT ;  /* 0x000000ff1900720c */ /* 0x000fe40003fa5070 */
[----:B------:R-:W-:Y:S02]  /*3900*/  SEL R25, R24, RZ, !P6 ;  /* 0x000000ff18197207 */ /* 0x000fe40007000000 */
[----:B------:R-:W-:Y:S02]  /*3910*/  ISETP.GE.AND P1, PT, R247, UR32, PT ;  /* 0x00000020f7007c0c */ /* 0x000fe4000bf26270 */
[----:B------:R-:W-:Y:S01]  /*3920*/  ISETP.NE.U32.AND P6, PT, R23, RZ, PT ;  /* 0x000000ff1700720c */ /* 0x000fe20003fc5070 */
[----:B------:R-:W-:Y:S01]  /*3930*/  VIADD R23, R222, UR29 ;  /* 0x0000001dde177c36 */ /* 0x000fe20008000000 */
[----:B------:R-:W-:Y:S02]  /*3940*/  LOP3.LUT R246, R3, 0x1e, RZ, 0xfc, !PT ;  /* 0x0000001e03f67812 */ /* 0x000fe400078efcff */
[----:B------:R-:W-:-:S02]  /*3950*/  ISETP.NE.U32.AND P4, PT, R25, RZ, PT ;  /* 0x000000ff1900720c */ /* 0x000fc40003f85070 */
[C---:B------:R-:W-:Y:S01]  /*3960*/  LOP3.LUT R235, R3.reuse, 0x3c, RZ, 0xfc, !PT ;  /* 0x0000003c03eb7812 */ /* 0x040fe200078efcff */
[----:B------:R-:W-:Y:S01]  /*3970*/  LDGSTS.E [R23], desc[UR38][R118.64], P2 ;  /* 0x0000000076177fae */ /* 0x000fe200091a1026 */
[----:B------:R-:W-:Y:S02]  /*3980*/  SEL R25, R24, RZ, !P1 ;  /* 0x000000ff18197207 */ /* 0x000fe40004800000 */
[----:B------:R-:W-:Y:S01]  /*3990*/  ISETP.GE.AND P3, PT, R246, UR32, PT ;  /* 0x00000020f6007c0c */ /* 0x000fe2000bf66270 */
[----:B------:R-:W-:Y:S01]  /*39a0*/  LDGSTS.E [R23+0x8], desc[UR38][R116.64], P5 ;  /* 0x0000800074177fae */ /* 0x000fe2000a9a1026 */
[----:B------:R-:W-:Y:S02]  /*39b0*/  LOP3.LUT R234, R3, 0x3e, RZ, 0xfc, !PT ;  /* 0x0000003e03ea7812 */ /* 0x000fe400078efcff */
[----:B------:R-:W-:Y:S01]  /*39c0*/  ISETP.GE.AND P2, PT, R235, UR32, PT ;  /* 0x00000020eb007c0c */ /* 0x000fe2000bf46270 */
[----:B------:R-:W-:Y:S01]  /*39d0*/  LDGSTS.E [R23+0x2000], desc[UR38][R84.64], P6 ;  /* 0x0200000054177fae */ /* 0x000fe2000b1a1026 */
[----:B------:R-:W-:-:S02]  /*39e0*/  ISETP.NE.U32.AND P1, PT, R25, RZ, PT ;  /* 0x000000ff1900720c */ /* 0x000fc40003f25070 */
[----:B------:R-:W-:Y:S01]  /*39f0*/  SEL R25, R24, RZ, !P3 ;  /* 0x000000ff18197207 */ /* 0x000fe20005800000 */
[----:B------:R-:W-:Y:S01]  /*3a00*/  LDGSTS.E [R23+0x2008], desc[UR38][R80.64], P4 ;  /* 0x0200800050177fae */ /* 0x000fe2000a1a1026 */
[----:B------:R-:W-:Y:S02]  /*3a10*/  ISETP.GE.AND P3, PT, R234, UR32, PT ;  /* 0x00000020ea007c0c */ /* 0x000fe4000bf66270 */
[----:B------:R-:W-:Y:S02]  /*3a20*/  SEL R45, R24, RZ, !P2 ;  /* 0x000000ff182d7207 */ /* 0x000fe40005000000 */
[----:B------:R-:W-:Y:S02]  /*3a30*/  ISETP.GE.AND P5, PT, R82, UR32, PT ;  /* 0x0000002052007c0c */ /* 0x000fe4000bfa6270 */
[----:B------:R-:W-:Y:S02]  /*3a40*/  ISETP.NE.U32.AND P2, PT, R25, RZ, PT ;  /* 0x000000ff1900720c */ /* 0x000fe40003f45070 */
[----:B------:R-:W-:-:S02]  /*3a50*/  SEL R25, R24, RZ, !P3 ;  /* 0x000000ff18197207 */ /* 0x000fc40005800000 */
[----:B------:R-:W-:Y:S02]  /*3a60*/  SEL R24, R24, RZ, !P5 ;  /* 0x000000ff18187207 */ /* 0x000fe40006800000 */
[----:B------:R-:W-:Y:S02]  /*3a70*/  ISETP.NE.U32.AND P3, PT, R45, RZ, PT ;  /* 0x000000ff2d00720c */ /* 0x000fe40003f65070 */
[----:B------:R-:W-:Y:S02]  /*3a80*/  LOP3.LUT R221, R0, 0x70, RZ, 0x3c, !PT ;  /* 0x0000007000dd7812 */ /* 0x000fe400078e3cff */
[----:B------:R-:W-:Y:S02]  /*3a90*/  ISETP.NE.U32.AND P6, PT, R25, RZ, PT ;  /* 0x000000ff1900720c */ /* 0x000fe40003fc5070 */
[----:B------:R-:W-:Y:S01]  /*3aa0*/  ISETP.NE.U32.AND P5, PT, R24, RZ, PT ;  /* 0x000000ff1800720c */ /* 0x000fe20003fa5070 */
[----:B------:R-:W-:Y:S01]  /*3ab0*/  VIADD R24, R221, UR29 ;  /* 0x0000001ddd187c36 */ /* 0x000fe20008000000 */
[----:B------:R-:W-:-:S02]  /*3ac0*/  LOP3.LUT R58, R2, 0x20, RZ, 0x3c, !PT ;  /* 0x00000020023a7812 */ /* 0x000fc400078e3cff */
[----:B------:R-:W-:Y:S02]  /*3ad0*/  LOP3.LUT R57, R2, 0x40, RZ, 0x3c, !PT ;  /* 0x0000004002397812 */ /* 0x000fe400078e3cff */
[----:B------:R-:W-:Y:S01]  /*3ae0*/  LDGSTS.E [R24], desc[UR38][R114.64], P1 ;  /* 0x0000000072187fae */ /* 0x000fe200089a1026 */
[----:B------:R-:W-:Y:S01]  /*3af0*/  VIADD R25, R58, UR29 ;  /* 0x0000001d3a197c36 */ /* 0x000fe20008000000 */
[----:B------:R-:W-:Y:S02]  /*3b00*/  LOP3.LUT R62, R2, 0x60, RZ, 0x3c, !PT ;  /* 0x00000060023e7812 */ /* 0x000fe400078e3cff */
[----:B------:R-:W-:Y:S04]  /*3b10*/  LDGSTS.E [R24+0x8], desc[UR38][R112.64], P2 ;  /* 0x0000800070187fae */ /* 0x000fe800091a1026 */
[----:B------:R-:W-:Y:S04]  /*3b20*/  LDGSTS.E [R24+0x2000], desc[UR38][R76.64], P3 ;  /* 0x020000004c187fae */ /* 0x000fe800099a1026 */
[----:B------:R-:W-:Y:S04]  /*3b30*/  LDGSTS.E [R24+0x2008], desc[UR38][R72.64], P6 ;  /* 0x0200800048187fae */ /* 0x000fe8000b1a1026 */
[----:B------:R-:W0:Y:S04]  /*3b40*/  LDGDEPBAR ;  /* 0x00000000000079af */ /* 0x000e280000000000 */
[----:B------:R1:W-:Y:S02]  /*3b50*/  LDGSTS.E [R229+0xc000], desc[UR38][R26.64], P5 ;  /* 0x0c0000001ae57fae */ /* 0x0003e4000a9a1026 */
[----:B-1----:R-:W-:-:S02]  /*3b60*/  IMAD R26, R28, UR9, RZ ;  /* 0x000000091c1a7c24 */ /* 0x002fc4000f8e02ff */
[----:B------:R-:W-:Y:S02]  /*3b70*/  IMAD R27, R29, UR9, RZ ;  /* 0x000000091d1b7c24 */ /* 0x000fe4000f8e02ff */
[----:B------:R-:W-:Y:S02]  /*3b80*/  IMAD R28, R30, UR9, RZ ;  /* 0x000000091e1c7c24 */ /* 0x000fe4000f8e02ff */
[----:B------:R-:W-:Y:S01]  /*3b90*/  IMAD R29, R31, UR9, RZ ;  /* 0x000000091f1d7c24 */ /* 0x000fe2000f8e02ff */
[-C--:B------:R-:W-:Y:S01]  /*3ba0*/  LEA R180, P6, R27, R54.reuse, 0x2 ;  /* 0x000000361bb47211 */ /* 0x080fe200078c10ff */
[----:B------:R-:W-:Y:S01]  /*3bb0*/  IMAD R30, R32, UR9, RZ ;  /* 0x00000009201e7c24 */ /* 0x000fe2000f8e02ff */
[-C--:B------:R-:W-:Y:S01]  /*3bc0*/  LEA R172, P4, R28, R54.reuse, 0x2 ;  /* 0x000000361cac7211 */ /* 0x080fe200078810ff */
[----:B------:R-:W-:Y:S01]  /*3bd0*/  IMAD R32, R34, UR9, RZ ;  /* 0x0000000922207c24 */ /* 0x000fe2000f8e02ff */
[-C--:B------:R-:W-:Y:S01]  /*3be0*/  LEA R34, P2, R26, R54.reuse, 0x2 ;  /* 0x000000361a227211 */ /* 0x080fe200078410ff */
[----:B------:R-:W-:Y:S01]  /*3bf0*/  IMAD R31, R33, UR9, RZ ;  /* 0x00000009211f7c24 */ /* 0x000fe2000f8e02ff */
[-C--:B------:R-:W-:Y:S01]  /*3c00*/  LEA R164, P1, R29, R54.reuse, 0x2 ;  /* 0x000000361da47211 */ /* 0x080fe200078210ff */
[----:B------:R-:W-:Y:S01]  /*3c10*/  IMAD R33, R35, UR9, RZ ;  /* 0x0000000923217c24 */ /* 0x000fe2000f8e02ff */
[----:B------:R-:W-:-:S02]  /*3c20*/  LEA R156, P3, R30, R54, 0x2 ;  /* 0x000000361e9c7211 */ /* 0x000fc400078610ff */
[-C--:B------:R-:W-:Y:S02]  /*3c30*/  LEA.HI.X.SX32 R35, R26, R55.reuse, 0x2, P2 ;  /* 0x000000371a237211 */ /* 0x080fe400010f16ff */
[-C--:B------:R-:W-:Y:S02]  /*3c40*/  LEA R82, P2, R31, R54.reuse, 0x2 ;  /* 0x000000361f527211 */ /* 0x080fe400078410ff */
[-C--:B------:R-:W-:Y:S01]  /*3c50*/  LEA.HI.X.SX32 R181, R27, R55.reuse, 0x2, P6 ;  /* 0x000000371bb57211 */ /* 0x080fe200030f16ff */
[----:B------:R-:W-:Y:S01]  /*3c60*/  IMAD.WIDE R186, R187, 0x4, R34 ;  /* 0x00000004bbba7825 */ /* 0x000fe200078e0222 */
[-C--:B------:R-:W-:Y:S02]  /*3c70*/  LEA R68, P6, R32, R54.reuse, 0x2 ;  /* 0x0000003620447211 */ /* 0x080fe400078c10ff */
[----:B------:R-:W-:Y:S01]  /*3c80*/  LEA.HI.X.SX32 R173, R28, R55, 0x2, P4 ;  /* 0x000000371cad7211 */ /* 0x000fe200020f16ff */
[----:B------:R-:W-:Y:S01]  /*3c90*/  LDGSTS.E [R229+0xc400], desc[UR38][R180.64], P5 ;  /* 0x0c400000b4e57fae */ /* 0x000fe2000a9a1026 */
[----:B------:R-:W-:-:S02]  /*3ca0*/  LEA R60, P4, R33, R54, 0x2 ;  /* 0x00000036213c7211 */ /* 0x000fc400078810ff */
[-C--:B------:R-:W-:Y:S01]  /*3cb0*/  LEA.HI.X.SX32 R165, R29, R55.reuse, 0x2, P1 ;  /* 0x000000371da57211 */ /* 0x080fe200008f16ff */
[----:B------:R-:W-:Y:S01]  /*3cc0*/  LDGSTS.E [R229+0xc800], desc[UR38][R172.64], P5 ;  /* 0x0c800000ace57fae */ /* 0x000fe2000a9a1026 */
[-C--:B------:R-:W-:Y:S02]  /*3cd0*/  LEA.HI.X.SX32 R157, R30, R55.reuse, 0x2, P3 ;  /* 0x000000371e9d7211 */ /* 0x080fe400018f16ff */
[-C--:B------:R-:W-:Y:S01]  /*3ce0*/  LEA.HI.X.SX32 R83, R31, R55.reuse, 0x2, P2 ;  /* 0x000000371f537211 */ /* 0x080fe200010f16ff */
[----:B------:R-:W-:Y:S01]  /*3cf0*/  LDGSTS.E [R229+0xcc00], desc[UR38][R164.64], P5 ;  /* 0x0cc00000a4e57fae */ /* 0x000fe2000a9a1026 */
[-C--:B------:R-:W-:Y:S02]  /*3d00*/  LEA.HI.X.SX32 R69, R32, R55.reuse, 0x2, P6 ;  /* 0x0000003720457211 */ /* 0x080fe400030f16ff */
[----:B------:R-:W-:Y:S01]  /*3d10*/  LEA.HI.X.SX32 R61, R33, R55, 0x2, P4 ;  /* 0x00000037213d7211 */ /* 0x000fe200020f16ff */
[----:B------:R-:W-:Y:S04]  /*3d20*/  LDGSTS.E [R229+0xd000], desc[UR38][R156.64], P5 ;  /* 0x0d0000009ce57fae */ /* 0x000fe8000a9a1026 */
[----:B------:R-:W-:Y:S04]  /*3d30*/  LDGSTS.E [R229+0xd400], desc[UR38][R82.64], P5 ;  /* 0x0d40000052e57fae */ /* 0x000fe8000a9a1026 */
[----:B------:R-:W-:Y:S04]  /*3d40*/  LDGSTS.E [R229+0xd800], desc[UR38][R68.64], P5 ;  /* 0x0d80000044e57fae */ /* 0x000fe8000a9a1026 */
[----:B------:R1:W-:Y:S04]  /*3d50*/  LDGSTS.E [R229+0xdc00], desc[UR38][R60.64], P5 ;  /* 0x0dc000003ce57fae */ /* 0x0003e8000a9a1026 */
[----:B------:R2:W-:Y:S01]  /*3d60*/  LDGSTS.E [R25+0xc100], desc[UR38][R34.64], P5 ;  /* 0x0c10000022197fae */ /* 0x0005e2000a9a1026 */
[----:B-1----:R-:W-:-:S04]  /*3d70*/  IMAD.WIDE R60, R250, 0x4, R60 ;  /* 0x00000004fa3c7825 */ /* 0x002fc800078e023c */
[----:B--2---:R-:W-:Y:S02]  /*3d80*/  IMAD R35, R36, UR9, RZ ;  /* 0x0000000924237c24 */ /* 0x004fe4000f8e02ff */
        /* <DEDUP_REMOVED lines=11> */
[----:B------:R-:W-:Y:S01]  /*3e40*/  LEA R44, P2, R35, R54, 0x2 ;  /* 0x00000036232c7211 */ /* 0x000fe200078410ff */
[----:B------:R-:W-:Y:S01]  /*3e50*/  VIADD R34, R57, UR29 ;  /* 0x0000001d39227c36 */ /* 0x000fe20008000000 */
[----:B------:R-:W-:-:S02]  /*3e60*/  LEA.HI.X.SX32 R179, R36, R55, 0x2, P6 ;  /* 0x0000003724b37211 */ /* 0x000fc400030f16ff */
[-C--:B------:R-:W-:Y:S02]  /*3e70*/  LEA.HI.X.SX32 R45, R35, R55.reuse, 0x2, P2 ;  /* 0x00000037232d7211 */ /* 0x080fe400010f16ff */
[-C--:B------:R-:W-:Y:S01]  /*3e80*/  LEA R78, P2, R40, R54.reuse, 0x2 ;  /* 0x00000036284e7211 */ /* 0x080fe200078410ff */
[----:B------:R1:W-:Y:S01]  /*3e90*/  LDGSTS.E [R25+0xc500], desc[UR38][R178.64], P5 ;  /* 0x0c500000b2197fae */ /* 0x0003e2000a9a1026 */
[-C--:B------:R-:W-:Y:S01]  /*3ea0*/  LEA R66, P6, R41, R54.reuse, 0x2 ;  /* 0x0000003629427211 */ /* 0x080fe200078c10ff */
[----:B------:R-:W-:Y:S01]  /*3eb0*/  IMAD.WIDE R184, R185, 0x4, R44 ;  /* 0x00000004b9b87825 */ /* 0x000fe200078e022c */
[-C--:B------:R-:W-:Y:S02]  /*3ec0*/  LEA.HI.X.SX32 R171, R37, R55.reuse, 0x2, P4 ;  /* 0x0000003725ab7211 */ /* 0x080fe400020f16ff */
[----:B------:R-:W-:Y:S02]  /*3ed0*/  LEA R58, P4, R42, R54, 0x2 ;  /* 0x000000362a3a7211 */ /* 0x000fe400078810ff */
[-C--:B------:R-:W-:Y:S01]  /*3ee0*/  LEA.HI.X.SX32 R163, R38, R55.reuse, 0x2, P1 ;  /* 0x0000003726a37211 */ /* 0x080fe200008f16ff */
[----:B------:R2:W-:Y:S01]  /*3ef0*/  LDGSTS.E [R25+0xc900], desc[UR38][R170.64], P5 ;  /* 0x0c900000aa197fae */ /* 0x0005e2000a9a1026 */
[----:B------:R-:W-:-:S02]  /*3f00*/  LEA.HI.X.SX32 R155, R39, R55, 0x2, P3 ;  /* 0x00000037279b7211 */ /* 0x000fc400018f16ff */
[-C--:B------:R-:W-:Y:S01]  /*3f10*/  LEA.HI.X.SX32 R79, R40, R55.reuse, 0x2, P2 ;  /* 0x00000037284f7211 */ /* 0x080fe200010f16ff */
[----:B------:R3:W-:Y:S01]  /*3f20*/  LDGSTS.E [R25+0xcd00], desc[UR38][R162.64], P5 ;  /* 0x0cd00000a2197fae */ /* 0x0007e2000a9a1026 */
[-C--:B------:R-:W-:Y:S01]  /*3f30*/  LEA.HI.X.SX32 R67, R41, R55.reuse, 0x2, P6 ;  /* 0x0000003729437211 */ /* 0x080fe200030f16ff */
[----:B-1----:R-:W-:Y:S01]  /*3f40*/  IMAD.WIDE R178, R63, 0x4, R178 ;  /* 0x000000043fb27825 */ /* 0x002fe200078e02b2 */
[-C--:B------:R-:W-:Y:S01]  /*3f50*/  LEA.HI.X.SX32 R59, R42, R55.reuse, 0x2, P4 ;  /* 0x000000372a3b7211 */ /* 0x080fe200020f16ff */
[----:B------:R1:W-:Y:S01]  /*3f60*/  LDGSTS.E [R25+0xd100], desc[UR38][R154.64], P5 ;  /* 0x0d1000009a197fae */ /* 0x0003e2000a9a1026 */
[-C--:B------:R-:W-:Y:S02]  /*3f70*/  LEA R182, P6, R43, R54.reuse, 0x2 ;  /* 0x000000362bb67211 */ /* 0x080fe400078c10ff */
[-C--:B------:R-:W-:Y:S01]  /*3f80*/  LEA R160, P3, R46, R54.reuse, 0x2 ;  /* 0x000000362ea07211 */ /* 0x080fe200078610ff */
[----:B------:R-:W-:Y:S01]  /*3f90*/  LDGSTS.E [R25+0xd500], desc[UR38][R78.64], P5 ;  /* 0x0d5000004e197fae */ /* 0x000fe2000a9a1026 */
[-C--:B------:R-:W-:Y:S01]  /*3fa0*/  LEA R152, P4, R47, R54.reuse, 0x2 ;  /* 0x000000362f987211 */ /* 0x080fe200078810ff */
[----:B--2---:R-:W-:Y:S01]  /*3fb0*/  IMAD.WIDE R170, R63, 0x4, R170 ;  /* 0x000000043faa7825 */ /* 0x004fe200078e02aa */
[-C--:B------:R-:W-:Y:S01]  /*3fc0*/  LEA.HI.X.SX32 R183, R43, R55.reuse, 0x2, P6 ;  /* 0x000000372bb77211 */ /* 0x080fe200030f16ff */
[----:B------:R-:W-:Y:S01]  /*3fd0*/  LDGSTS.E [R25+0xd900], desc[UR38][R66.64], P5 ;  /* 0x0d90000042197fae */ /* 0x000fe2000a9a1026 */
[----:B------:R-:W-:Y:S01]  /*3fe0*/  LEA R74, P6, R48, R54, 0x2 ;  /* 0x00000036304a7211 */ /* 0x000fe200078c10ff */
[----:B---3--:R-:W-:Y:S01]  /*3ff0*/  IMAD.WIDE R162, R63, 0x4, R162 ;  /* 0x000000043fa27825 */ /* 0x008fe200078e02a2 */
[-C--:B------:R-:W-:Y:S01]  /*4000*/  LEA.HI.X.SX32 R161, R46, R55.reuse, 0x2, P3 ;  /* 0x000000372ea17211 */ /* 0x080fe200018f16ff */
[----:B------:R2:W-:Y:S01]  /*4010*/  LDGSTS.E [R25+0xdd00], desc[UR38][R58.64], P5 ;  /* 0x0dd000003a197fae */ /* 0x0005e2000a9a1026 */
[-C--:B------:R-:W-:Y:S01]  /*4020*/  LEA.HI.X.SX32 R153, R47, R55.reuse, 0x2, P4 ;  /* 0x000000372f997211 */ /* 0x080fe200020f16ff */
[----:B-1----:R-:W-:Y:S01]  /*4030*/  IMAD.WIDE R154, R63, 0x4, R154 ;  /* 0x000000043f9a7825 */ /* 0x002fe200078e029a */
[----:B------:R-:W-:Y:S01]  /*4040*/  LEA.HI.X.SX32 R75, R48, R55, 0x2, P6 ;  /* 0x00000037304b7211 */ /* 0x000fe200030f16ff */
[----:B------:R1:W-:Y:S01]  /*4050*/  LDGSTS.E [R34+0xc200], desc[UR38][R44.64], P5 ;  /* 0x0c2000002c227fae */ /* 0x0003e2000a9a1026 */
[----:B------:R-:W-:-:S02]  /*4060*/  PLOP3.LUT P3, PT, PT, PT, UP1, 0x80, 0x8 ;  /* 0x000000000008781c */ /* 0x000fc40003f6f018 */
[----:B------:R-:W-:Y:S01]  /*4070*/  PLOP3.LUT P4, PT, PT, PT, UP1, 0x80, 0x8 ;  /* 0x000000000008781c */ /* 0x000fe20003f8f018 */
[----:B--2---:R-:W-:-:S04]  /*4080*/  IMAD.WIDE R58, R250, 0x4, R58 ;  /* 0x00000004fa3a7825 */ /* 0x004fc800078e023a */
[----:B-1----:R-:W-:Y:S02]  /*4090*/  IMAD R44, R56, UR9, RZ ;  /* 0x00000009382c7c24 */ /* 0x002fe4000f8e02ff */
[----:B------:R-:W-:Y:S02]  /*40a0*/  IMAD R45, R51, UR9, RZ ;  /* 0x00000009332d7c24 */ /* 0x000fe4000f8e02ff */
[----:B------:R-:W-:Y:S01]  /*40b0*/  VIADD R51, R62, UR29 ;  /* 0x0000001d3e337c36 */ /* 0x000fe20008000000 */
[CC--:B------:R-:W-:Y:S01]  /*40c0*/  LEA R176, P1, R44.reuse, R54.reuse, 0x2 ;  /* 0x000000362cb07211 */ /* 0x0c0fe200078210ff */
[----:B------:R-:W-:Y:S01]  /*40d0*/  IMAD.U32 R62, RZ, RZ, UR15 ;  /* 0x0000000fff3e7e24 */ /* 0x000fe2000f8e00ff */
[-C--:B------:R-:W-:Y:S02]  /*40e0*/  LEA R168, P2, R45, R54.reuse, 0x2 ;  /* 0x000000362da87211 */ /* 0x080fe400078410ff */
[----:B------:R-:W-:Y:S01]  /*40f0*/  LEA.HI.X.SX32 R177, R44, R55, 0x2, P1 ;  /* 0x000000372cb17211 */ /* 0x000fe200008f16ff */
[----:B------:R-:W-:Y:S01]  /*4100*/  IMAD.WIDE R180, R62, 0x4, R180 ;  /* 0x000000043eb47825 */ /* 0x000fe200078e02b4 */
[----:B------:R-:W-:-:S02]  /*4110*/  LEA R64, P1, R49, R54, 0x2 ;  /* 0x0000003631407211 */ /* 0x000fc400078210ff */
[-C--:B------:R-:W-:Y:S01]  /*4120*/  LEA.HI.X.SX32 R169, R45, R55.reuse, 0x2, P2 ;  /* 0x000000372da97211 */ /* 0x080fe200010f16ff */
[----:B------:R1:W-:Y:S01]  /*4130*/  LDGSTS.E [R34+0xc600], desc[UR38][R176.64], P5 ;  /* 0x0c600000b0227fae */ /* 0x0003e2000a9a1026 */
[-C--:B------:R-:W-:Y:S01]  /*4140*/  LEA.HI.X.SX32 R65, R49, R55.reuse, 0x2, P1 ;  /* 0x0000003731417211 */ /* 0x080fe200008f16ff */
[----:B------:R-:W-:Y:S01]  /*4150*/  IMAD.WIDE R172, R62, 0x4, R172 ;  /* 0x000000043eac7825 */ /* 0x000fe200078e02ac */
[-C--:B------:R-:W-:Y:S01]  /*4160*/  LEA R174, P1, R52, R54.reuse, 0x2 ;  /* 0x0000003634ae7211 */ /* 0x080fe200078210ff */
[----:B------:R2:W-:Y:S01]  /*4170*/  LDGSTS.E [R34+0xca00], desc[UR38][R168.64], P5 ;  /* 0x0ca00000a8227fae */ /* 0x0005e2000a9a1026 */
[-C--:B------:R-:W-:Y:S01]  /*4180*/  LEA R56, P2, R50, R54.reuse, 0x2 ;  /* 0x0000003632387211 */ /* 0x080fe200078410ff */
[----:B------:R-:W-:Y:S01]  /*4190*/  IMAD.WIDE R164, R62, 0x4, R164 ;  /* 0x000000043ea47825 */ /* 0x000fe200078e02a4 */
[-C--:B------:R-:W-:Y:S01]  /*41a0*/  LEA.HI.X.SX32 R175, R52, R55.reuse, 0x2, P1 ;  /* 0x0000003734af7211 */ /* 0x080fe200008f16ff */
[----:B------:R3:W-:Y:S01]  /*41b0*/  LDGSTS.E [R34+0xce00], desc[UR38][R160.64], P5 ;  /* 0x0ce00000a0227fae */ /* 0x0007e2000a9a1026 */
[CC--:B------:R-:W-:Y:S01]  /*41c0*/  LEA R166, P1, R53.reuse, R54.reuse, 0x2 ;  /* 0x0000003635a67211 */ /* 0x0c0fe200078210ff */
[----:B------:R-:W-:Y:S01]  /*41d0*/  IMAD.WIDE R156, R62, 0x4, R156 ;  /* 0x000000043e9c7825 */ /* 0x000fe200078e029c */
[-C--:B------:R-:W-:Y:S01]  /*41e0*/  LEA.HI.X.SX32 R57, R50, R55.reuse, 0x2, P2 ;  /* 0x0000003732397211 */ /* 0x080fe200010f16ff */
[----:B------:R4:W-:Y:S01]  /*41f0*/  LDGSTS.E [R34+0xd200], desc[UR38][R152.64], P5 ;  /* 0x0d20000098227fae */ /* 0x0009e2000a9a1026 */
[-C--:B------:R-:W-:Y:S01]  /*4200*/  LEA.HI.X.SX32 R167, R53, R55.reuse, 0x2, P1 ;  /* 0x0000003735a77211 */ /* 0x080fe200008f16ff */
[C---:B-1----:R-:W-:Y:S01]  /*4210*/  IMAD.WIDE R176, R62.reuse, 0x4, R176 ;  /* 0x000000043eb07825 */ /* 0x042fe200078e02b0 */
[CC--:B------:R-:W-:Y:S01]  /*4220*/  LEA R158, P1, R149.reuse, R54.reuse, 0x2 ;  /* 0x00000036959e7211 */ /* 0x0c0fe200078210ff */
[----:B------:R-:W-:Y:S01]  /*4230*/  LDGSTS.E [R34+0xd600], desc[UR38][R74.64], P5 ;  /* 0x0d6000004a227fae */ /* 0x000fe2000a9a1026 */
[----:B------:R-:W-:Y:S01]  /*4240*/  PLOP3.LUT P2, PT, PT, PT, UP1, 0x80, 0x8 ;  /* 0x000000000008781c */ /* 0x000fe20003f4f018 */
[----:B--2---:R-:W-:Y:S01]  /*4250*/  IMAD.WIDE R168, R62, 0x4, R168 ;  /* 0x000000043ea87825 */ /* 0x004fe200078e02a8 */
[----:B------:R-:W-:Y:S01]  /*4260*/  LEA.HI.X.SX32 R159, R149, R55, 0x2, P1 ;  /* 0x00000037959f7211 */ /* 0x000fe200008f16ff */
[----:B------:R-:W-:Y:S01]  /*4270*/  LDGSTS.E [R34+0xda00], desc[UR38][R64.64], P5 ;  /* 0x0da0000040227fae */ /* 0x000fe2000a9a1026 */
[----:B------:R-:W-:Y:S01]  /*4280*/  LEA R86, P1, R196, R54, 0x2 ;  /* 0x00000036c4567211 */ /* 0x000fe200078210ff */
[----:B---3--:R-:W-:-:S02]  /*4290*/  IMAD.WIDE R160, R62, 0x4, R160 ;  /* 0x000000043ea07825 */ /* 0x008fc400078e02a0 */
[----:B------:R-:W-:Y:S01]  /*42a0*/  LDGSTS.E [R34+0xde00], desc[UR38][R56.64], P5 ;  /* 0x0de0000038227fae */ /* 0x000fe2000a9a1026 */
[-C--:B------:R-:W-:Y:S01]  /*42b0*/  LEA.HI.X.SX32 R87, R196, R55.reuse, 0x2, P1 ;  /* 0x00000037c4577211 */ /* 0x080fe200008f16ff */
[----:B----4-:R-:W-:Y:S01]  /*42c0*/  IMAD.WIDE R152, R62, 0x4, R152 ;  /* 0x000000043e987825 */ /* 0x010fe200078e0298 */
[C---:B------:R-:W-:Y:S01]  /*42d0*/  LEA R70, P1, R199.reuse, R54, 0x2 ;  /* 0x00000036c7467211 */ /* 0x040fe200078210ff */
[----:B------:R1:W-:Y:S02]  /*42e0*/  LDGSTS.E [R51+0xc300], desc[UR38][R182.64], P5 ;  /* 0x0c300000b6337fae */ /* 0x0003e4000a9a1026 */
[----:B------:R-:W-:Y:S01]  /*42f0*/  IMAD.U32 R62, RZ, RZ, UR14 ;  /* 0x0000000eff3e7e24 */ /* 0x000fe2000f8e00ff */
[----:B------:R-:W-:Y:S01]  /*4300*/  LEA.HI.X.SX32 R71, R199, R55, 0x2, P1 ;  /* 0x00000037c7477211 */ /* 0x000fe200008f16ff */
[----:B------:R2:W-:Y:S02]  /*4310*/  LDGSTS.E [R51+0xc700], desc[UR38][R174.64], P5 ;  /* 0x0c700000ae337fae */ /* 0x0005e4000a9a1026 */
[----:B------:R-:W-:-:S02]  /*4320*/  IMAD.WIDE R150, R62, 0x4, R150 ;  /* 0x000000043e967825 */ /* 0x000fc400078e0296 */
[----:B------:R3:W-:Y:S02]  /*4330*/  LDGSTS.E [R51+0xcb00], desc[UR38][R166.64], P5 ;  /* 0x0cb00000a6337fae */ /* 0x0007e4000a9a1026 */
[----:B------:R-:W-:Y:S02]  /*4340*/  IMAD.WIDE R136, R62, 0x4, R136 ;  /* 0x000000043e887825 */ /* 0x000fe400078e0288 */
[----:B------:R4:W-:Y:S02]  /*4350*/  LDGSTS.E [R51+0xcf00], desc[UR38][R158.64], P5 ;  /* 0x0cf000009e337fae */ /* 0x0009e4000a9a1026 */
[C---:B-1----:R-:W-:Y:S02]  /*4360*/  IMAD.WIDE R182, R63.reuse, 0x4, R182 ;  /* 0x000000043fb67825 */ /* 0x042fe400078e02b6 */
[----:B------:R-:W-:Y:S02]  /*4370*/  LDGSTS.E [R51+0xd300], desc[UR38][R86.64], P5 ;  /* 0x0d30000056337fae */ /* 0x000fe4000a9a1026 */
[----:B--2---:R-:W-:-:S02]  /*4380*/  IMAD.WIDE R174, R63, 0x4, R174 ;  /* 0x000000043fae7825 */ /* 0x004fc400078e02ae */
[----:B------:R1:W-:Y:S02]  /*4390*/  LDGSTS.E [R51+0xd700], desc[UR38][R70.64], P5 ;  /* 0x0d70000046337fae */ /* 0x0003e4000a9a1026 */
[----:B---3--:R-:W-:-:S04]  /*43a0*/  IMAD.WIDE R166, R63, 0x4, R166 ;  /* 0x000000043fa67825 */ /* 0x008fc800078e02a6 */
[----:B----4-:R-:W-:-:S04]  /*43b0*/  IMAD.WIDE R158, R63, 0x4, R158 ;  /* 0x000000043f9e7825 */ /* 0x010fc800078e029e */
[----:B------:R-:W-:Y:S02]  /*43c0*/  IMAD.U32 R63, RZ, RZ, UR14 ;  /* 0x0000000eff3f7e24 */ /* 0x000fe4000f8e00ff */
[----:B------:R-:W-:-:S04]  /*43d0*/  IMAD.WIDE R132, R62, 0x4, R132 ;  /* 0x000000043e847825 */ /* 0x000fc800078e0284 */
        /* <DEDUP_REMOVED lines=31> */
[----:B-1----:R-:W-:-:S04]  /*45d0*/  IMAD.WIDE R70, R62, 0x4, R70 ;  /* 0x000000043e467825 */ /* 0x002fc800078e0246 */
[----:B------:R-:W-:-:S04]  /*45e0*/  IMAD.WIDE R68, R62, 0x4, R68 ;  /* 0x000000043e447825 */ /* 0x000fc800078e0244 */
[----:B------:R-:W-:-:S04]  /*45f0*/  IMAD.WIDE R66, R62, 0x4, R66 ;  /* 0x000000043e427825 */ /* 0x000fc800078e0242 */
[----:B------:R-:W-:Y:S01]  /*4600*/  IMAD.WIDE R64, R62, 0x4, R64 ;  /* 0x000000043e407825 */ /* 0x000fe200078e0240 */
[----:B------:R-:W-:-:S03]  /*4610*/  LEA R62, P1, R203, R54, 0x2 ;  /* 0x00000036cb3e7211 */ /* 0x000fc600078210ff */
[----:B------:R-:W-:-:S04]  /*4620*/  IMAD.WIDE R86, R63, 0x4, R86 ;  /* 0x000000043f567825 */ /* 0x000fc800078e0256 */
[----:B------:R-:W-:-:S04]  /*4630*/  IMAD.WIDE R82, R63, 0x4, R82 ;  /* 0x000000043f527825 */ /* 0x000fc800078e0252 */
[----:B------:R-:W-:-:S04]  /*4640*/  IMAD.WIDE R78, R63, 0x4, R78 ;  /* 0x000000043f4e7825 */ /* 0x000fc800078e024e */
[----:B------:R-:W-:Y:S01]  /*4650*/  IMAD.WIDE R74, R63, 0x4, R74 ;  /* 0x000000043f4a7825 */ /* 0x000fe200078e024a */
[----:B------:R-:W-:Y:S02]  /*4660*/  LEA.HI.X.SX32 R63, R203, R55, 0x2, P1 ;  /* 0x00000037cb3f7211 */ /* 0x000fe400008f16ff */
[----:B------:R-:W-:Y:S01]  /*4670*/  ISETP.GE.AND P1, PT, R3, UR4, PT ;  /* 0x0000000403007c0c */ /* 0x000fe2000bf26270 */
[C---:B------:R-:W-:Y:S02]  /*4680*/  IMAD.WIDE R56, R250.reuse, 0x4, R56 ;  /* 0x00000004fa387825 */ /* 0x040fe400078e0238 */
[----:B------:R1:W-:Y:S02]  /*4690*/  LDGSTS.E [R51+0xdb00], desc[UR38][R62.64], P5 ;  /* 0x0db000003e337fae */ /* 0x0003e4000a9a1026 */
[----:B-1----:R-:W-:Y:S01]  /*46a0*/  IMAD.WIDE R62, R250, 0x4, R62 ;  /* 0x00000004fa3e7825 */ /* 0x002fe200078e023e */
[----:B------:R-:W-:-:S04]  /*46b0*/  SEL R250, RZ, 0x4, P1 ;  /* 0x00000004fffa7807 */ /* 0x000fc80000800000 */
[----:B------:R-:W-:Y:S02]  /*46c0*/  SEL R250, R250, RZ, P2 ;  /* 0x000000fffafa7207 */ /* 0x000fe40001000000 */
[----:B------:R-:W-:Y:S02]  /*46d0*/  PLOP3.LUT P2, PT, PT, PT, UP1, 0x80, 0x8 ;  /* 0x000000000008781c */ /* 0x000fe40003f4f018 */
[----:B------:R-:W-:Y:S02]  /*46e0*/  ISETP.NE.U32.AND P6, PT, R250, RZ, PT ;  /* 0x000000fffa00720c */ /* 0x000fe40003fc5070 */
[----:B------:R-:W-:-:S04]  /*46f0*/  LOP3.LUT R250, R3, 0x2, RZ, 0xfc, !PT ;  /* 0x0000000203fa7812 */ /* 0x000fc800078efcff */
[----:B------:R-:W-:-:S04]  /*4700*/  ISETP.GE.AND P1, PT, R250, UR4, PT ;  /* 0x00000004fa007c0c */ /* 0x000fc8000bf26270 */
[----:B------:R-:W-:Y:S02]  /*4710*/  SEL R250, RZ, 0x4, P1 ;  /* 0x00000004fffa7807 */ /* 0x000fe40000800000 */
[----:B------:R-:W-:Y:S02]  /*4720*/  ISETP.GE.AND P1, PT, R233, UR4, PT ;  /* 0x00000004e9007c0c */ /* 0x000fe4000bf26270 */
[----:B------:R-:W-:-:S04]  /*4730*/  SEL R250, R250, RZ, P2 ;  /* 0x000000fffafa7207 */ /* 0x000fc80001000000 */
[----:B------:R-:W-:Y:S02]  /*4740*/  ISETP.NE.U32.AND P2, PT, R250, RZ, PT ;  /* 0x000000fffa00720c */ /* 0x000fe40003f45070 */
[----:B------:R-:W-:-:S04]  /*4750*/  SEL R250, RZ, 0x4, P1 ;  /* 0x00000004fffa7807 */ /* 0x000fc80000800000 */
[----:B------:R-:W-:Y:S02]  /*4760*/  SEL R250, R250, RZ, P3 ;  /* 0x000000fffafa7207 */ /* 0x000fe40001800000 */
[----:B------:R-:W-:Y:S02]  /*4770*/  ISETP.GE.AND P3, PT, R232, UR4, PT ;  /* 0x00000004e8007c0c */ /* 0x000fe4000bf66270 */
[----:B------:R-:W-:Y:S02]  /*4780*/  ISETP.NE.U32.AND P1, PT, R250, RZ, PT ;  /* 0x000000fffa00720c */ /* 0x000fe40003f25070 */
[----:B------:R-:W-:Y:S02]  /*4790*/  SEL R250, RZ, 0x4, P3 ;  /* 0x00000004fffa7807 */ /* 0x000fe40001800000 */
[----:B------:R-:W-:Y:S02]  /*47a0*/  LEA R54, P3, R205, R54, 0x2 ;  /* 0x00000036cd367211 */ /* 0x000fe400078610ff */
[----:B------:R-:W-:-:S02]  /*47b0*/  SEL R250, R250, RZ, P4 ;  /* 0x000000fffafa7207 */ /* 0x000fc40002000000 */
[----:B------:R-:W-:Y:S02]  /*47c0*/  LEA.HI.X.SX32 R55, R205, R55, 0x2, P3 ;  /* 0x00000037cd377211 */ /* 0x000fe400018f16ff */
[----:B------:R-:W-:Y:S02]  /*47d0*/  ISETP.GE.AND P3, PT, R252, UR4, PT ;  /* 0x00000004fc007c0c */ /* 0x000fe4000bf66270 */
[----:B------:R-:W-:Y:S01]  /*47e0*/  ISETP.NE.U32.AND P4, PT, R250, RZ, PT ;  /* 0x000000fffa00720c */ /* 0x000fe20003f85070 */
[----:B------:R1:W-:Y:S01]  /*47f0*/  LDGSTS.E [R51+0xdf00], desc[UR38][R54.64], P5 ;  /* 0x0df0000036337fae */ /* 0x0003e2000a9a1026 */
[----:B------:R-:W-:Y:S02]  /*4800*/  SEL R250, RZ, 0x4, P3 ;  /* 0x00000004fffa7807 */ /* 0x000fe40001800000 */
[----:B------:R-:W-:Y:S01]  /*4810*/  PLOP3.LUT P3, PT, PT, PT, UP1, 0x80, 0x8 ;  /* 0x000000000008781c */ /* 0x000fe20003f6f018 */
[----:B------:R-:W0:Y:S01]  /*4820*/  LDGDEPBAR ;  /* 0x00000000000079af */ /* 0x000e220000000000 */
[----:B------:R-:W-:Y:S02]  /*4830*/  BAR.SYNC.DEFER_BLOCKING 0x0 ;  /* 0x0000000000007b1d */ /* 0x000fe40000010000 */
[----:B------:R-:W-:-:S02]  /*4840*/  SEL R250, R250, RZ, P3 ;  /* 0x000000fffafa7207 */ /* 0x000fc40001800000 */
[----:B------:R-:W-:Y:S02]  /*4850*/  ISETP.GE.AND P5, PT, R251, UR4, PT ;  /* 0x00000004fb007c0c */ /* 0x000fe4000bfa6270 */
[----:B------:R-:W-:Y:S02]  /*4860*/  ISETP.NE.U32.AND P3, PT, R250, RZ, PT ;  /* 0x000000fffa00720c */ /* 0x000fe40003f65070 */
[----:B------:R-:W-:Y:S02]  /*4870*/  SEL R250, RZ, 0x4, P5 ;  /* 0x00000004fffa7807 */ /* 0x000fe40002800000 */
[----:B------:R-:W-:-:S04]  /*4880*/  PLOP3.LUT P5, PT, PT, PT, UP1, 0x80, 0x8 ;  /* 0x000000000008781c */ /* 0x000fc80003faf018 */
[----:B------:R-:W-:-:S04]  /*4890*/  SEL R250, R250, RZ, P5 ;  /* 0x000000fffafa7207 */ /* 0x000fc80002800000 */
[----:B------:R-:W-:Y:S01]  /*48a0*/  ISETP.NE.U32.AND P5, PT, R250, RZ, PT ;  /* 0x000000fffa00720c */ /* 0x000fe20003fa5070 */
[----:B------:R-:W-:Y:S01]  /*48b0*/  @!PT LDS RZ, [RZ] ;  /* 0x00000000fffff984 */ /* 0x000fe20000000800 */
[----:B------:R-:W-:Y:S01]  /*48c0*/  @!PT LDS RZ, [RZ] ;  /* 0x00000000fffff984 */ /* 0x000fe20000000800 */
[----:B------:R-:W-:Y:S01]  /*48d0*/  @!PT LDS RZ, [RZ] ;  /* 0x00000000fffff984 */ /* 0x000fe20000000800 */
[----:B------:R2:W-:Y:S01]  /*48e0*/  LDGSTS.E [R228+0x4000], desc[UR38][R190.64], P6 ;  /* 0x04000000bee47fae */ /* 0x0005e2000b1a1026 */
[----:B------:R-:W-:-:S03]  /*48f0*/  ISETP.GE.AND P6, PT, R231, UR4, PT ;  /* 0x00000004e7007c0c */ /* 0x000fc6000bfc6270 */
[----:B------:R3:W-:Y:S01]  /*4900*/  LDGSTS.E [R228+0x4008], desc[UR38][R150.64], P2 ;  /* 0x0400800096e47fae */ /* 0x0007e200091a1026 */
[----:B------:R-:W-:Y:S02]  /*4910*/  SEL R250, RZ, 0x4, P6 ;  /* 0x00000004fffa7807 */ /* 0x000fe40003000000 */
[----:B------:R-:W-:Y:S01]  /*4920*/  PLOP3.LUT P6, PT, PT, PT, UP1, 0x80, 0x8 ;  /* 0x000000000008781c */ /* 0x000fe20003fcf018 */
[----:B------:R3:W-:Y:S01]  /*4930*/  LDGSTS.E [R228+0x6000], desc[UR38][R110.64], P1 ;  /* 0x060000006ee47fae */ /* 0x0007e200089a1026 */
[----:B------:R-:W-:Y:S02]  /*4940*/  ISETP.GE.AND P2, PT, R230, UR4, PT ;  /* 0x00000004e6007c0c */ /* 0x000fe4000bf46270 */
[----:B------:R-:W-:Y:S01]  /*4950*/  SEL R250, R250, RZ, P6 ;  /* 0x000000fffafa7207 */ /* 0x000fe20003000000 */
[----:B------:R3:W-:Y:S03]  /*4960*/  LDGSTS.E [R228+0x6008], desc[UR38][R108.64], P4 ;  /* 0x060080006ce47fae */ /* 0x0007e6000a1a1026 */
[----:B------:R-:W-:Y:S01]  /*4970*/  ISETP.NE.U32.AND P6, PT, R250, RZ, PT ;  /* 0x000000fffa00720c */ /* 0x000fe20003fc5070 */
[----:B------:R3:W-:Y:S01]  /*4980*/  LDGSTS.E [R18+0x4000], desc[UR38][R138.64], P3 ;  /* 0x040000008a127fae */ /* 0x0007e200099a1026 */
[----:B------:R-:W-:-:S02]  /*4990*/  SEL R250, RZ, 0x4, P2 ;  /* 0x00000004fffa7807 */ /* 0x000fc40001000000 */
[----:B------:R-:W-:Y:S01]  /*49a0*/  PLOP3.LUT P2, PT, PT, PT, UP1, 0x80, 0x8 ;  /* 0x000000000008781c */ /* 0x000fe20003f4f018 */
[----:B------:R3:W-:Y:S01]  /*49b0*/  LDGSTS.E [R18+0x4008], desc[UR38][R136.64], P5 ;  /* 0x0400800088127fae */ /* 0x0007e2000a9a1026 */
[----:B------:R-:W-:Y:S02]  /*49c0*/  ISETP.GE.AND P3, PT, R245, UR4, PT ;  /* 0x00000004f5007c0c */ /* 0x000fe4000bf66270 */
[----:B------:R-:W-:Y:S02]  /*49d0*/  SEL R250, R250, RZ, P2 ;  /* 0x000000fffafa7207 */ /* 0x000fe40001000000 */
[----:B------:R-:W-:Y:S02]  /*49e0*/  ISETP.GE.AND P5, PT, R244, UR4, PT ;  /* 0x00000004f4007c0c */ /* 0x000fe4000bfa6270 */
[----:B------:R-:W-:Y:S01]  /*49f0*/  ISETP.NE.U32.AND P2, PT, R250, RZ, PT ;  /* 0x000000fffa00720c */ /* 0x000fe20003f45070 */
[----:B------:R3:W-:Y:S01]  /*4a00*/  LDGSTS.E [R18+0x6000], desc[UR38][R106.64], P6 ;  /* 0x060000006a127fae */ /* 0x0007e2000b1a1026 */
[----:B------:R-:W-:-:S04]  /*4a10*/  LOP3.LUT R250, R3, 0x8, RZ, 0xfc, !PT ;  /* 0x0000000803fa7812 */ /* 0x000fc800078efcff */
[----:B------:R-:W-:-:S04]  /*4a20*/  ISETP.GE.AND P1, PT, R250, UR4, PT ;  /* 0x00000004fa007c0c */ /* 0x000fc8000bf26270 */
[----:B------:R-:W-:Y:S02]  /*4a30*/  SEL R250, RZ, 0x4, P1 ;  /* 0x00000004fffa7807 */ /* 0x000fe40000800000 */
[----:B------:R-:W-:Y:S01]  /*4a40*/  PLOP3.LUT P1, PT, PT, PT, UP1, 0x80, 0x8 ;  /* 0x000000000008781c */ /* 0x000fe20003f2f018 */
[----:B------:R3:W-:Y:S03]  /*4a50*/  LDGSTS.E [R18+0x6008], desc[UR38][R104.64], P2 ;  /* 0x0600800068127fae */ /* 0x0007e600091a1026 */
[----:B------:R-:W-:-:S04]  /*4a60*/  SEL R250, R250, RZ, P1 ;  /* 0x000000fffafa7207 */ /* 0x000fc80000800000 */
[----:B------:R-:W-:Y:S02]  /*4a70*/  ISETP.NE.U32.AND P1, PT, R250, RZ, PT ;  /* 0x000000fffa00720c */ /* 0x000fe40003f25070 */
[----:B------:R-:W-:-:S04]  /*4a80*/  LOP3.LUT R250, R3, 0xa, RZ, 0xfc, !PT ;  /* 0x0000000a03fa7812 */ /* 0x000fc800078efcff */
[----:B------:R-:W-:-:S04]  /*4a90*/  ISETP.GE.AND P4, PT, R250, UR4, PT ;  /* 0x00000004fa007c0c */ /* 0x000fc8000bf86270 */
[----:B------:R-:W-:Y:S02]  /*4aa0*/  SEL R250, RZ, 0x4, P4 ;  /* 0x00000004fffa7807 */ /* 0x000fe40002000000 */
[----:B------:R-:W-:Y:S01]  /*4ab0*/  PLOP3.LUT P4, PT, PT, PT, UP1, 0x80, 0x8 ;  /* 0x000000000008781c */ /* 0x000fe20003f8f018 */
[----:B------:R3:W-:Y:S01]  /*4ac0*/  LDGSTS.E [R19+0x4000], desc[UR38][R134.64], P1 ;  /* 0x0400000086137fae */ /* 0x0007e200089a1026 */
[----:B------:R-:W-:Y:S02]  /*4ad0*/  ISETP.GE.AND P1, PT, R243, UR4, PT ;  /* 0x00000004f3007c0c */ /* 0x000fe4000bf26270 */
[----:B------:R-:W-:-:S04]  /*4ae0*/  SEL R250, R250, RZ, P4 ;  /* 0x000000fffafa7207 */ /* 0x000fc80002000000 */
[----:B------:R-:W-:Y:S02]  /*4af0*/  ISETP.NE.U32.AND P4, PT, R250, RZ, PT ;  /* 0x000000fffa00720c */ /* 0x000fe40003f85070 */
[----:B------:R-:W-:Y:S02]  /*4b00*/  SEL R250, RZ, 0x4, P3 ;  /* 0x00000004fffa7807 */ /* 0x000fe40001800000 */
[----:B------:R-:W-:-:S04]  /*4b10*/  PLOP3.LUT P3, PT, PT, PT, UP1, 0x80, 0x8 ;  /* 0x000000000008781c */ /* 0x000fc80003f6f018 */
[----:B------:R-:W-:-:S04]  /*4b20*/  SEL R250, R250, RZ, P3 ;  /* 0x000000fffafa7207 */ /* 0x000fc80001800000 */
[----:B------:R-:W-:Y:S01]  /*4b30*/  ISETP.NE.U32.AND P3, PT, R250, RZ, PT ;  /* 0x000000fffa00720c */ /* 0x000fe20003f65070 */
[----:B------:R3:W-:Y:S01]  /*4b40*/  LDGSTS.E [R19+0x4008], desc[UR38][R132.64], P4 ;  /* 0x0400800084137fae */ /* 0x0007e2000a1a1026 */
[----:B------:R-:W-:Y:S02]  /*4b50*/  SEL R250, RZ, 0x4, P5 ;  /* 0x00000004fffa7807 */ /* 0x000fe40002800000 */
[----:B------:R-:W-:Y:S02]  /*4b60*/  PLOP3.LUT P5, PT, PT, PT, UP1, 0x80, 0x8 ;  /* 0x000000000008781c */ /* 0x000fe40003faf018 */
[----:B------:R-:W-:Y:S02]  /*4b70*/  ISETP.GE.AND P4, PT, R242, UR4, PT ;  /* 0x00000004f2007c0c */ /* 0x000fe4000bf86270 */
[----:B------:R-:W-:-:S04]  /*4b80*/  SEL R250, R250, RZ, P5 ;  /* 0x000000fffafa7207 */ /* 0x000fc80002800000 */
        /* <DEDUP_REMOVED lines=54> */
[----:B------:R-:W-:Y:S02]  /*4ef0*/  LOP3.LUT R250, R3, 0x14, RZ, 0xfc, !PT ;  /* 0x0000001403fa7812 */ /* 0x000fe400078efcff */
[----:B------:R-:W-:Y:S02]  /*4f00*/  ISETP.GE.AND P6, PT, R249, UR4, PT ;  /* 0x00000004f9007c0c */ /* 0x000fe4000bfc6270 */
[----:B------:R-:W-:-:S04]  /*4f10*/  ISETP.GE.AND P1, PT, R250, UR4, PT ;  /* 0x00000004fa007c0c */ /* 0x000fc8000bf26270 */
[----:B------:R-:W-:Y:S02]  /*4f20*/  SEL R250, RZ, 0x4, P1 ;  /* 0x00000004fffa7807 */ /* 0x000fe40000800000 */
[----:B------:R-:W-:Y:S01]  /*4f30*/  PLOP3.LUT P1, PT, PT, PT, UP1, 0x80, 0x8 ;  /* 0x000000000008781c */ /* 0x000fe20003f2f018 */
[----:B------:R3:W-:Y:S01]  /*4f40*/  LDGSTS.E [R21+0x6008], desc[UR38][R92.64], P2 ;  /* 0x060080005c157fae */ /* 0x0007e200091a1026 */
[----:B------:R-:W-:Y:S02]  /*4f50*/  ISETP.GE.AND P2, PT, R248, UR4, PT ;  /* 0x00000004f8007c0c */ /* 0x000fe4000bf46270 */
        /* <DEDUP_REMOVED lines=46> */
[----:B------:R-:W-:-:S04]  /*5240*/  PLOP3.LUT P3, PT, PT, PT, UP1, 0x80, 0x8 ;  /* 0x000000000008781c */ /* 0x000fc80003f6f018 */
        /* <DEDUP_REMOVED lines=18> */
[----:B------:R-:W4:Y:S11]  /*5370*/  S2R R250, SR_TID.X ;  /* 0x0000000000fa7919 */ /* 0x000f360000002100 */
[----:B------:R3:W-:Y:S01]  /*5380*/  LDGSTS.E [R24+0x6008], desc[UR38][R72.64], P2 ;  /* 0x0600800048187fae */ /* 0x0007e200091a1026 */
[----:B------:R-:W-:-:S03]  /*5390*/  PLOP3.LUT P2, PT, PT, PT, UP3, 0x80, 0x8 ;  /* 0x000000000008781c */ /* 0x000fc60003f4f038 */
[----:B------:R-:W0:Y:S01]  /*53a0*/  LDGDEPBAR ;  /* 0x00000000000079af */ /* 0x000e220000000000 */
[----:B----4-:R-:W-:-:S04]  /*53b0*/  LOP3.LUT R250, R250, 0x3f, RZ, 0xc0, !PT ;  /* 0x0000003ffafa7812 */ /* 0x010fc800078ec0ff */
[----:B------:R-:W-:-:S04]  /*53c0*/  ISETP.GE.AND P1, PT, R250, UR4, PT ;  /* 0x00000004fa007c0c */ /* 0x000fc8000bf26270 */
[----:B------:R-:W-:Y:S02]  /*53d0*/  SEL R250, RZ, 0x4, P1 ;  /* 0x00000004fffa7807 */ /* 0x000fe40000800000 */
[----:B------:R-:W-:Y:S01]  /*53e0*/  PLOP3.LUT P1, PT, PT, PT, UP1, 0x80, 0x8 ;  /* 0x000000000008781c */ /* 0x000fe20003f2f018 */
[----:B------:R-:W-:-:S03]  /*53f0*/  UISETP.NE.U32.AND UP1, UPT, UR8, URZ, UPT ;  /* 0x000000ff0800728c */ /* 0x000fc6000bf25070 */
[----:B------:R-:W-:Y:S01]  /*5400*/  SEL R250, R250, RZ, P1 ;  /* 0x000000fffafa7207 */ /* 0x000fe20000800000 */
[----:B------:R-:W-:-:S03]  /*5410*/  UISETP.LT.OR UP2, UPT, UR12, 0x40, UP1 ;  /* 0x000000400c00788c */ /* 0x000fc60008f41670 */
[----:B------:R-:W-:Y:S01]  /*5420*/  ISETP.NE.U32.AND P1, PT, R250, RZ, PT ;  /* 0x000000fffa00720c */ /* 0x000fe20003f25070 */
[----:B------:R-:W-:-:S04]  /*5430*/  IMAD.U32 R250, RZ, RZ, UR15 ;  /* 0x0000000ffffa7e24 */ /* 0x000fc8000f8e00ff */
[----:B-1----:R-:W-:-:S08]  /*5440*/  IMAD.WIDE R54, R250, 0x4, R54 ;  /* 0x00000004fa367825 */ /* 0x002fd000078e0236 */
[----:B------:R3:W-:Y:S04]  /*5450*/  LDGSTS.E [R229+0x10000], desc[UR38][R188.64], P1 ;  /* 0x10000000bce57fae */ /* 0x0007e800089a1026 */
        /* <DEDUP_REMOVED lines=30> */
[----:B------:R3:W-:Y:S01]  /*5640*/  LDGSTS.E [R51+0x11f00], desc[UR38][R54.64], P1 ;  /* 0x11f0000036337fae */ /* 0x0007e200089a1026 */
[----:B--2---:R-:W-:-:S03]  /*5650*/  IADD3 R190, P1, PT, R190, UR71, RZ ;  /* 0x00000047bebe7c10 */ /* 0x004fc6000ff3e0ff */
[----:B------:R-:W0:Y:S01]  /*5660*/  LDGDEPBAR ;  /* 0x00000000000079af */ /* 0x000e220000000000 */
[----:B------:R-:W-:Y:S02]  /*5670*/  IADD3.X R191, PT, PT, R191, UR70, RZ, P1, !PT ;  /* 0x00000046bfbf7c10 */ /* 0x000fe40008ffe4ff */
[----:B------:R-:W-:-:S04]  /*5680*/  ISETP.GE.AND P1, PT, R3, UR17, PT ;  /* 0x0000001103007c0c */ /* 0x000fc8000bf26270 */
[----:B------:R-:W-:-:S04]  /*5690*/  SEL R250, RZ, 0x4, P1 ;  /* 0x00000004fffa7807 */ /* 0x000fc80000800000 */
[----:B------:R-:W-:-:S04]  /*56a0*/  SEL R250, R250, RZ, P2 ;  /* 0x000000fffafa7207 */ /* 0x000fc80001000000 */
[----:B------:R-:W-:Y:S01]  /*56b0*/  ISETP.NE.U32.AND P1, PT, R250, RZ, PT ;  /* 0x000000fffa00720c */ /* 0x000fe20003f25070 */
[----:B------:R-:W-:-:S04]  /*56c0*/  DEPBAR.LE SB0, 0x2 ;  /* 0x000080800000791a */ /* 0x000fc80000000000 */
[----:B------:R-:W-:Y:S06]  /*56d0*/  BAR.SYNC.DEFER_BLOCKING 0x0 ;  /* 0x0000000000007b1d */ /* 0x000fec0000010000 */
[----:B---3--:R-:W-:Y:S05]  /*56e0*/  BRA.U UP2, `(.L_x_6) ;  /* 0x0000000102d87547 */ /* 0x008fea000b800000 */
[----:B------:R-:W-:Y:S02]  /*56f0*/  USHF.R.U32.HI UR10, URZ, 0x4, UR29 ;  /* 0x00000004ff0a7899 */ /* 0x000fe4000801161d */
[----:B------:R-:W-:Y:S02]  /*5700*/  UIADD3 UR5, UPT, UPT, UR29, 0xc000, URZ ;  /* 0x0000c0001d057890 */ /* 0x000fe4000fffe0ff */
[----:B------:R-:W-:Y:S02]  /*5710*/  USGXT.U32 UR10, UR10, 0xe ;  /* 0x0000000e0a0a789a */ /* 0x000fe40008000000 */
[----:B------:R-:W-:Y:S02]  /*5720*/  USHF.R.U32.HI UR5, URZ, 0x4, UR5 ;  /* 0x00000004ff057899 */ /* 0x000fe40008011605 */
[----:B------:R-:W-:Y:S02]  /*5730*/  UIADD3 UR34, UP2, UPT, UR10, 0x2, URZ ;  /* 0x000000020a227890 */ /* 0x000fe4000ff5e0ff */
[----:B------:R-:W-:Y:S01]  /*5740*/  USGXT.U32 UR8, UR5, 0xe ;  /* 0x0000000e0508789a */ /* 0x000fe20008000000 */
[----:B------:R-:W-:Y:S01]  /*5750*/  UMOV UR4, URZ ;  /* 0x000000ff00047c82 */ /* 0x000fe20008000000 */
[----:B------:R-:W-:Y:S01]  /*5760*/  UMOV UR6, URZ ;  /* 0x000000ff00067c82 */ /* 0x000fe20008000000 */
[----:B------:R-:W-:-:S02]  /*5770*/  UIADD3.X UR35, UPT, UPT, UR4, 0x40004040, URZ, UP2, !UPT ;  /* 0x4000404004237890 */ /* 0x000fc400097fe4ff */
[----:B------:R-:W-:Y:S01]  /*5780*/  UIADD3 UR44, UP2, UPT, UR8, 0x2, URZ ;  /* 0x00000002082c7890 */ /* 0x000fe2000ff5e0ff */
[----:B------:R-:W-:Y:S01]  /*5790*/  UMOV UR4, UR33 ;  /* 0x0000002100047c82 */ /* 0x000fe20008000000 */
[----:B------:R-:W-:Y:S02]  /*57a0*/  UMOV UR5, URZ ;  /* 0x000000ff00057c82 */ /* 0x000fe40008000000 */
[----:B------:R-:W-:Y:S01]  /*57b0*/  UIADD3.X UR45, UPT, UPT, UR6, 0x40004040, URZ, UP2, !UPT ;  /* 0x40004040062d7890 */ /* 0x000fe200097fe4ff */
[----:B------:R-:W-:Y:S01]  /*57c0*/  UMOV UR66, UR4 ;  /* 0x0000000400427c82 */ /* 0x000fe20008000000 */
[----:B------:R-:W-:Y:S02]  /*57d0*/  UIADD3.64 UR4, UPT, UPT, UR34, 0x2, URZ ;  /* 0x0000000222047897 */ /* 0x000fe4000fffe0ff */
[----:B------:R-:W-:Y:S02]  /*57e0*/  UIADD3.64 UR54, UPT, UPT, UR44, 0x2, URZ ;  /* 0x000000022c367897 */ /* 0x000fe4000fffe0ff */
[----:B------:R-:W-:-:S02]  /*57f0*/  UIADD3.64 UR6, UPT, UPT, UR34, 0x4, URZ ;  /* 0x0000000422067897 */ /* 0x000fc4000fffe0ff */
[----:B------:R-:W-:Y:S02]  /*5800*/  UIADD3.64 UR56, UPT, UPT, UR44, 0x4, URZ ;  /* 0x000000042c387897 */ /* 0x000fe4000fffe0ff */
[----:B------:R-:W-:Y:S02]  /*5810*/  UIADD3.64 UR46, UPT, UPT, UR34, 0x1fe, URZ ;  /* 0x000001fe222e7897 */ /* 0x000fe4000fffe0ff */
[----:B------:R-:W-:Y:S02]  /*5820*/  UIADD3.64 UR58, UPT, UPT, UR44, 0x1fe, URZ ;  /* 0x000001fe2c3a7897 */ /* 0x000fe4000fffe0ff */
[----:B------:R-:W-:Y:S02]  /*5830*/  UIADD3.64 UR48, UPT, UPT, UR34, 0x200, URZ ;  /* 0x0000020022307897 */ /* 0x000fe4000fffe0ff */
[----:B------:R-:W-:Y:S02]  /*5840*/  UIADD3.64 UR60, UPT, UPT, UR44, 0x200, URZ ;  /* 0x000002002c3c7897 */ /* 0x000fe4000fffe0ff */
[----:B------:R-:W-:-:S02]  /*5850*/  UIADD3.64 UR50, UPT, UPT, UR34, 0x202, URZ ;  /* 0x0000020222327897 */ /* 0x000fc4000fffe0ff */
[----:B------:R-:W-:Y:S01]  /*5860*/  UIADD3.64 UR62, UPT, UPT, UR44, 0x202, URZ ;  /* 0x000002022c3e7897 */ /* 0x000fe2000fffe0ff */
[----:B------:R-:W-:Y:S01]  /*5870*/  UMOV UR40, 0x0 ;  /* 0x0000000000287882 */ /* 0x000fe20000000000 */
[----:B------:R-:W-:Y:S01]  /*5880*/  UMOV UR41, 0x4100910 ;  /* 0x0410091000297882 */ /* 0x000fe20000000000 */
[----:B------:R-:W-:Y:S01]  /*5890*/  UIADD3.64 UR52, UPT, UPT, UR34, 0x204, URZ ;  /* 0x0000020422347897 */ /* 0x000fe2000fffe0ff */
[----:B------:R-:W-:Y:S01]  /*58a0*/  UMOV UR11, 0x40004040 ;  /* 0x40004040000b7882 */ /* 0x000fe20000000000 */
[----:B------:R-:W-:Y:S01]  /*58b0*/  UIADD3.64 UR64, UPT, UPT, UR44, 0x204, URZ ;  /* 0x000002042c407897 */ /* 0x000fe2000fffe0ff */
[----:B------:R-:W-:Y:S01]  /*58c0*/  UMOV UR9, 0x40004040 ;  /* 0x4000404000097882 */ /* 0x000fe20000000000 */
[----:B------:R-:W-:Y:S01]  /*58d0*/  UMOV UR36, 0x0 ;  /* 0x0000000000247882 */ /* 0x000fe20000000000 */
[----:B------:R-:W-:Y:S01]  /*58e0*/  UMOV UR37, 0x4100910 ;  /* 0x0410091000257882 */ /* 0x000fe20000000000 */
[----:B------:R-:W-:Y:S01]  /*58f0*/  UMOV UR30, 0x0 ;  /* 0x00000000001e7882 */ /* 0x000fe20000000000 */
[----:B------:R-:W-:Y:S01]  /*5900*/  UMOV UR31, 0x4100910 ;  /* 0x04100910001f7882 */ /* 0x000fe20000000000 */
[----:B------:R1:W-:Y:S01]  /*5910*/  UTCHMMA gdesc[UR10], gdesc[UR8], tmem[UR27], tmem[UR40], idesc[UR41], !UPT ;  /* 0x00ff28080a0075ea */ /* 0x0003e2000f80001b */
[----:B------:R-:W-:Y:S01]  /*5920*/  UMOV UR24, 0x0 ;  /* 0x0000000000187882 */ /* 0x000fe20000000000 */
[----:B------:R-:W-:Y:S01]  /*5930*/  UMOV UR25, 0x4100910 ;  /* 0x0410091000197882 */ /* 0x000fe20000000000 */
[----:B------:R1:W-:Y:S01]  /*5940*/  UTCHMMA gdesc[UR34], gdesc[UR44], tmem[UR27], tmem[UR36], idesc[UR37], UPT ;  /* 0x00ff242c220075ea */ /* 0x0003e2000b80001b */
        /* <DEDUP_REMOVED lines=12> */
[----:B------:R1:W-:Y:S01]  /*5a10*/  UTCHMMA gdesc[UR50], gdesc[UR62], tmem[UR27], tmem[UR18], idesc[UR19], UPT ;  /* 0x00ff123e320075ea */ /* 0x0003e2000b80001b */
[----:B------:R1:W-:Y:S01]  /*5a20*/  UTCHMMA gdesc[UR52], gdesc[UR64], tmem[UR27], tmem[UR42], idesc[UR43], UPT ;  /* 0x00ff2a40340075ea */ /* 0x0003e2000b80001b */
[----:B------:R1:W-:Y:S01]  /*5a30*/  UTCBAR [UR66], URZ ;  /* 0x000000ff420073e9 */ /* 0x0003e200080000ff */
[----:B------:R-:W-:Y:S01]  /*5a40*/  NOP ;  /* 0x0000000000007918 */ /* 0x000fe20000000000 */
.L_x_6:
[----:B------:R-:W-:Y:S01]  /*5a50*/  BAR.SYNC.DEFER_BLOCKING 0x0 ;  /* 0x0000000000007b1d */ /* 0x000fe20000010000 */
[----:B------:R-:W-:Y:S01]  /*5a60*/  LOP3.LUT R250, R3, 0x2, RZ, 0xfc, !PT ;  /* 0x0000000203fa7812 */ /* 0x000fe200078efcff */
[----:B-1----:R-:W-:Y:S01]  /*5a70*/  USHF.R.S32.HI UR10, URZ, 0x1f, UR15 ;  /* 0x0000001fff0a7899 */ /* 0x002fe2000801140f */
[----:B------:R-:W-:Y:S01]  /*5a80*/  PLOP3.LUT P2, PT, PT, PT, UP3, 0x80, 0x8 ;  /* 0x000000000008781c */ /* 0x000fe20003f4f038 */
[----:B------:R-:W-:Y:S01]  /*5a90*/  USHF.L.U32 UR73, UR15, 0x2, URZ ;  /* 0x000000020f497899 */ /* 0x000fe200080006ff */
[----:B------:R-:W-:Y:S01]  /*5aa0*/  PLOP3.LUT P3, PT, PT, PT, UP3, 0x80, 0x8 ;  /* 0x000000000008781c */ /* 0x000fe20003f6f038 */
[----:B------:R-:W-:Y:S01]  /*5ab0*/  USHF.L.U64.HI UR75, UR15, 0x2, UR10 ;  /* 0x000000020f4b7899 */ /* 0x000fe2000801020a */
[----:B------:R-:W-:Y:S01]  /*5ac0*/  PLOP3.LUT P4, PT, PT, PT, UP3, 0x80, 0x8 ;  /* 0x000000000008781c */ /* 0x000fe20003f8f038 */
[----:B------:R-:W-:Y:S01]  /*5ad0*/  UISETP.GE.AND UP2, UPT, UR12, 0x40, UPT ;  /* 0x000000400c00788c */ /* 0x000fe2000bf46270 */
[----:B------:R-:W-:Y:S01]  /*5ae0*/  PLOP3.LUT P6, PT, PT, PT, UP3, 0x80, 0x8 ;  /* 0x000000000008781c */ /* 0x000fe20003fcf038 */
[----:B------:R-:W-:Y:S01]  /*5af0*/  UMOV UR7, URZ ;  /* 0x000000ff00077c82 */ /* 0x000fe20008000000 */
[----:B------:R-:W-:Y:S01]  /*5b00*/  @!PT LDS RZ, [RZ] ;  /* 0x00000000fffff984 */ /* 0x000fe20000000800 */
[----:B------:R-:W-:Y:S01]  /*5b10*/  @!PT LDS RZ, [RZ] ;  /* 0x00000000fffff984 */ /* 0x000fe20000000800 */
[----:B------:R-:W-:Y:S01]  /*5b20*/  @!PT LDS RZ, [RZ] ;  /* 0x00000000fffff984 */ /* 0x000fe20000000800 */
[----:B------:R1:W-:Y:S01]  /*5b30*/  LDGSTS.E [R228+0x8000], desc[UR38][R190.64], P1 ;  /* 0x08000000bee47fae */ /* 0x0003e200089a1026 */
[----:B------:R-:W-:-:S04]  /*5b40*/  IADD3 R150, P1, PT, R150, UR71, RZ ;  /* 0x0000004796967c10 */ /* 0x000fc8000ff3e0ff */
[----:B------:R-:W-:Y:S02]  /*5b50*/  IADD3.X R151, PT, PT, R151, UR70, RZ, P1, !PT ;  /* 0x0000004697977c10 */ /* 0x000fe40008ffe4ff */
[----:B------:R-:W-:Y:S02]  /*5b60*/  ISETP.GE.AND P1, PT, R250, UR17, PT ;  /* 0x00000011fa007c0c */ /* 0x000fe4000bf26270 */
[----:B------:R-:W-:Y:S02]  /*5b70*/  LOP3.LUT R250, R3, 0x8, RZ, 0xfc, !PT ;  /* 0x0000000803fa7812 */ /* 0x000fe400078efcff */
[----:B-1----:R-:W-:-:S04]  /*5b80*/  SEL R190, RZ, 0x4, P1 ;  /* 0x00000004ffbe7807 */ /* 0x002fc80000800000 */
[----:B------:R-:W-:Y:S02]  /*5b90*/  SEL R190, R190, RZ, P2 ;  /* 0x000000ffbebe7207 */ /* 0x000fe40001000000 */
[----:B------:R-:W-:Y:S02]  /*5ba0*/  ISETP.GE.AND P2, PT, R232, UR17, PT ;  /* 0x00000011e8007c0c */ /* 0x000fe4000bf46270 */
[----:B------:R-:W-:-:S13]  /*5bb0*/  ISETP.NE.U32.AND P1, PT, R190, RZ, PT ;  /* 0x000000ffbe00720c */ /* 0x000fda0003f25070 */
[----:B------:R1:W-:Y:S01]  /*5bc0*/  LDGSTS.E [R228+0x8008], desc[UR38][R150.64], P1 ;  /* 0x0800800096e47fae */ /* 0x0003e200089a1026 */
[----:B------:R-:W-:-:S04]  /*5bd0*/  ISETP.GE.AND P1, PT, R233, UR17, PT ;  /* 0x00000011e9007c0c */ /* 0x000fc8000bf26270 */
[----:B-1----:R-:W-:Y:S02]  /*5be0*/  SEL R151, RZ, 0x4, P1 ;  /* 0x00000004ff977807 */ /* 0x002fe40000800000 */
[----:B------:R-:W-:Y:S02]  /*5bf0*/  SEL R150, RZ, 0x4, P2 ;  /* 0x00000004ff967807 */ /* 0x000fe40001000000 */
[----:B------:R-:W-:Y:S02]  /*5c00*/  SEL R151, R151, RZ, P3 ;  /* 0x000000ff97977207 */ /* 0x000fe40001800000 */
[----:B------:R-:W-:Y:S02]  /*5c10*/  SEL R150, R150, RZ, P4 ;  /* 0x000000ff96967207 */ /* 0x000fe40002000000 */
[----:B------:R-:W-:Y:S02]  /*5c20*/  ISETP.NE.U32.AND P1, PT, R151, RZ, PT ;  /* 0x000000ff9700720c */ /* 0x000fe40003f25070 */
[----:B------:R-:W-:-:S02]  /*5c30*/  IADD3 R110, P3, PT, R110, UR71, RZ ;  /* 0x000000476e6e7c10 */ /* 0x000fc4000ff7e0ff */
[----:B------:R-:W-:Y:S02]  /*5c40*/  ISETP.NE.U32.AND P2, PT, R150, RZ, PT ;  /* 0x000000ff9600720c */ /* 0x000fe40003f45070 */
[----:B------:R-:W-:Y:S02]  /*5c50*/  IADD3.X R111, PT, PT, R111, UR70, RZ, P3, !PT ;  /* 0x000000466f6f7c10 */ /* 0x000fe40009ffe4ff */
[----:B------:R-:W-:Y:S02]  /*5c60*/  IADD3 R108, P3, PT, R108, UR71, RZ ;  /* 0x000000476c6c7c10 */ /* 0x000fe4000ff7e0ff */
[----:B------:R-:W-:Y:S02]  /*5c70*/  PLOP3.LUT P4, PT, PT, PT, UP3, 0x80, 0x8 ;  /* 0x000000000008781c */ /* 0x000fe40003f8f038 */
[----:B------:R-:W-:Y:S01]  /*5c80*/  IADD3.X R109, PT, PT, R109, UR70, RZ, P3, !PT ;  /* 0x000000466d6d7c10 */ /* 0x000fe20009ffe4ff */
[----:B------:R-:W-:Y:S01]  /*5c90*/  LDGSTS.E [R228+0xa000], desc[UR38][R110.64], P1 ;  /* 0x0a0000006ee47fae */ /* 0x000fe200089a1026 */
[----:B------:R-:W-:-:S02]  /*5ca0*/  ISETP.GE.AND P1, PT, R252, UR17, PT ;  /* 0x00000011fc007c0c */ /* 0x000fc4000bf26270 */
[----:B------:R-:W-:Y:S01]  /*5cb0*/  PLOP3.LUT P3, PT, PT, PT, UP3, 0x80, 0x8 ;  /* 0x000000000008781c */ /* 0x000fe20003f6f038 */
[----:B------:R1:W-:Y:S01]  /*5cc0*/  LDGSTS.E [R228+0xa008], desc[UR38][R108.64], P2 ;  /* 0x0a0080006ce47fae */ /* 0x0003e200091a1026 */
[----:B------:R-:W-:Y:S02]  /*5cd0*/  ISETP.GE.AND P2, PT, R251, UR17, PT ;  /* 0x00000011fb007c0c */ /* 0x000fe4000bf46270 */
[----:B-1----:R-:W-:Y:S02]  /*5ce0*/  SEL R109, RZ, 0x4, P1 ;  /* 0x00000004ff6d7807 */ /* 0x002fe40000800000 */
[----:B------:R-:W-:Y:S02]  /*5cf0*/  SEL R108, RZ, 0x4, P2 ;  /* 0x00000004ff6c7807 */ /* 0x000fe40001000000 */
[----:B------:R-:W-:Y:S02]  /*5d00*/  SEL R109, R109, RZ, P3 ;  /* 0x000000ff6d6d7207 */ /* 0x000fe40001800000 */
[----:B------:R-:W-:-:S02]  /*5d10*/  SEL R108, R108, RZ, P4 ;  /* 0x000000ff6c6c7207 */ /* 0x000fc40002000000 */
[----:B------:R-:W-:Y:S02]  /*5d20*/  ISETP.NE.U32.AND P1, PT, R109, RZ, PT ;  /* 0x000000ff6d00720c */ /* 0x000fe40003f25070 */
[----:B------:R-:W-:Y:S02]  /*5d30*/  ISETP.NE.U32.AND P2, PT, R108, RZ, PT ;  /* 0x000000ff6c00720c */ /* 0x000fe40003f45070 */
[----:B------:R-:W-:Y:S02]  /*5d40*/  IADD3 R108, P3, PT, R138, UR71, RZ ;  /* 0x000000478a6c7c10 */ /* 0x000fe4000ff7e0ff */
[----:B------:R-:W-:Y:S02]  /*5d50*/  PLOP3.LUT P4, PT, PT, PT, UP3, 0x80, 0x8 ;  /* 0x000000000008781c */ /* 0x000fe40003f8f038 */
[----:B------:R-:W-:Y:S02]  /*5d60*/  IADD3.X R109, PT, PT, R139, UR70, RZ, P3, !PT ;  /* 0x000000468b6d7c10 */ /* 0x000fe40009ffe4ff */
[----:B------:R-:W-:-:S03]  /*5d70*/  IADD3 R110, P3, PT, R136, UR71, RZ ;  /* 0x00000047886e7c10 */ /* 0x000fc6000ff7e0ff */
[----:B------:R1:W-:Y:S01]  /*5d80*/  LDGSTS.E [R18+0x8000], desc[UR38][R108.64], P1 ;  /* 0x080000006c127fae */ /* 0x0003e200089a1026 */
[----:B------:R-:W-:Y:S02]  /*5d90*/  IADD3.X R111, PT, PT, R137, UR70, RZ, P3, !PT ;  /* 0x00000046896f7c10 */ /* 0x000fe40009ffe4ff */
[----:B------:R-:W-:Y:S02]  /*5da0*/  ISETP.GE.AND P1, PT, R231, UR17, PT ;  /* 0x00000011e7007c0c */ /* 0x000fe4000bf26270 */
[----:B------:R-:W-:Y:S01]  /*5db0*/  PLOP3.LUT P3, PT, PT, PT, UP3, 0x80, 0x8 ;  /* 0x000000000008781c */ /* 0x000fe20003f6f038 */
[----:B------:R-:W-:Y:S01]  /*5dc0*/  LDGSTS.E [R18+0x8008], desc[UR38][R110.64], P2 ;  /* 0x080080006e127fae */ /* 0x000fe200091a1026 */
[----:B------:R-:W-:Y:S02]  /*5dd0*/  ISETP.GE.AND P2, PT, R230, UR17, PT ;  /* 0x00000011e6007c0c */ /* 0x000fe4000bf46270 */
[----:B-1----:R-:W-:Y:S02]  /*5de0*/  SEL R109, RZ, 0x4, P1 ;  /* 0x00000004ff6d7807 */ /* 0x002fe40000800000 */
[----:B------:R-:W-:-:S02]  /*5df0*/  SEL R108, RZ, 0x4, P2 ;  /* 0x00000004ff6c7807 */ /* 0x000fc40001000000 */
[----:B------:R-:W-:Y:S02]  /*5e00*/  SEL R109, R109, RZ, P3 ;  /* 0x000000ff6d6d7207 */ /* 0x000fe40001800000 */
[----:B------:R-:W-:Y:S02]  /*5e10*/  SEL R108, R108, RZ, P4 ;  /* 0x000000ff6c6c7207 */ /* 0x000fe40002000000 */
[----:B------:R-:W-:Y:S02]  /*5e20*/  ISETP.NE.U32.AND P1, PT, R109, RZ, PT ;  /* 0x000000ff6d00720c */ /* 0x000fe40003f25070 */
[----:B------:R-:W-:Y:S02]  /*5e30*/  IADD3 R106, P3, PT, R106, UR71, RZ ;  /* 0x000000476a6a7c10 */ /* 0x000fe4000ff7e0ff */
[----:B------:R-:W-:Y:S02]  /*5e40*/  ISETP.NE.U32.AND P2, PT, R108, RZ, PT ;  /* 0x000000ff6c00720c */ /* 0x000fe40003f45070 */
[----:B------:R-:W-:-:S02]  /*5e50*/  IADD3.X R107, PT, PT, R107, UR70, RZ, P3, !PT ;  /* 0x000000466b6b7c10 */ /* 0x000fc40009ffe4ff */
[----:B------:R-:W-:Y:S02]  /*5e60*/  IADD3 R104, P3, PT, R104, UR71, RZ ;  /* 0x0000004768687c10 */ /* 0x000fe4000ff7e0ff */
[----:B------:R-:W-:Y:S02]  /*5e70*/  PLOP3.LUT P4, PT, PT, PT, UP3, 0x80, 0x8 ;  /* 0x000000000008781c */ /* 0x000fe40003f8f038 */
[----:B------:R-:W-:Y:S01]  /*5e80*/  IADD3.X R105, PT, PT, R105, UR70, RZ, P3, !PT ;  /* 0x0000004669697c10 */ /* 0x000fe20009ffe4ff */
[----:B------:R-:W-:Y:S01]  /*5e90*/  LDGSTS.E [R18+0xa000], desc[UR38][R106.64], P1 ;  /* 0x0a0000006a127fae */ /* 0x000fe200089a1026 */
[----:B------:R-:W-:Y:S02]  /*5ea0*/  ISETP.GE.AND P1, PT, R250, UR17, PT ;  /* 0x00000011fa007c0c */ /* 0x000fe4000bf26270 */
[----:B------:R-:W-:Y:S01]  /*5eb0*/  LOP3.LUT R250, R3, 0xa, RZ, 0xfc, !PT ;  /* 0x0000000a03fa7812 */ /* 0x000fe200078efcff */
[----:B------:R1:W-:Y:S01]  /*5ec0*/  LDGSTS.E [R18+0xa008], desc[UR38][R104.64], P2 ;  /* 0x0a00800068127fae */ /* 0x0003e200091a1026 */
[----:B------:R-:W-:-:S02]  /*5ed0*/  PLOP3.LUT P2, PT, PT, PT, UP3, 0x80, 0x8 ;  /* 0x000000000008781c */ /* 0x000fc40003f4f038 */
[----:B------:R-:W-:Y:S02]  /*5ee0*/  SEL R108, RZ, 0x4, P1 ;  /* 0x00000004ff6c7807 */ /* 0x000fe40000800000 */
[----:B------:R-:W-:Y:S02]  /*5ef0*/  PLOP3.LUT P3, PT, PT, PT, UP3, 0x80, 0x8 ;  /* 0x000000000008781c */ /* 0x000fe40003f6f038 */
[----:B------:R-:W-:-:S04]  /*5f00*/  SEL R108, R108, RZ, P2 ;  /* 0x000000ff6c6c7207 */ /* 0x000fc80001000000 */
[----:B------:R-:W-:Y:S02]  /*5f10*/  ISETP.NE.U32.AND P2, PT, R108, RZ, PT ;  /* 0x000000ff6c00720c */ /* 0x000fe40003f45070 */
[----:B-1----:R-:W-:-:S04]  /*5f20*/  IADD3 R104, P1, PT, R134, UR71, RZ ;  /* 0x0000004786687c10 */ /* 0x002fc8000ff3e0ff */
[----:B------:R-:W-:Y:S02]  /*5f30*/  IADD3.X R105, PT, PT, R135, UR70, RZ, P1, !PT ;  /* 0x0000004687697c10 */ /* 0x000fe40008ffe4ff */
[----:B------:R-:W-:Y:S02]  /*5f40*/  ISETP.GE.AND P1, PT, R250, UR17, PT ;  /* 0x00000011fa007c0c */ /* 0x000fe4000bf26270 */
[----:B------:R-:W-:Y:S02]  /*5f50*/  LOP3.LUT R250, R3, 0xc, RZ, 0xfc, !PT ;  /* 0x0000000c03fa7812 */ /* 0x000fe400078efcff */
[----:B------:R-:W-:Y:S01]  /*5f60*/  SEL R18, RZ, 0x4, P1 ;  /* 0x00000004ff127807 */ /* 0x000fe20000800000 */
[----:B------:R1:W-:Y:S01]  /*5f70*/  LDGSTS.E [R19+0x8000], desc[UR38][R104.64], P2 ;  /* 0x0800000068137fae */ /* 0x0003e200091a1026 */
[----:B------:R-:W-:Y:S02]  /*5f80*/  PLOP3.LUT P2, PT, PT, PT, UP3, 0x80, 0x8 ;  /* 0x000000000008781c */ /* 0x000fe40003f4f038 */
[----:B------:R-:W-:-:S02]  /*5f90*/  ISETP.GE.AND P1, PT, R245, UR17, PT ;  /* 0x00000011f5007c0c */ /* 0x000fc4000bf26270 */
[----:B------:R-:W-:Y:S02]  /*5fa0*/  SEL R18, R18, RZ, P2 ;  /* 0x000000ff12127207 */ /* 0x000fe40001000000 */
[----:B------:R-:W-:Y:S02]  /*5fb0*/  ISETP.GE.AND P2, PT, R244, UR17, PT ;  /* 0x00000011f4007c0c */ /* 0x000fe4000bf46270 */
[----:B------:R-:W-:Y:S02]  /*5fc0*/  ISETP.NE.U32.AND P5, PT, R18, RZ, PT ;  /* 0x000000ff1200720c */ /* 0x000fe40003fa5070 */
[----:B------:R-:W-:Y:S02]  /*5fd0*/  SEL R18, RZ, 0x4, P1 ;  /* 0x00000004ff127807 */ /* 0x000fe40000800000 */
[----:B------:R-:W-:Y:S02]  /*5fe0*/  SEL R106, RZ, 0x4, P2 ;  /* 0x00000004ff6a7807 */ /* 0x000fe40001000000 */
[----:B-1----:R-:W-:-:S02]  /*5ff0*/  IADD3 R104, P1, PT, R132, UR71, RZ ;  /* 0x0000004784687c10 */ /* 0x002fc4000ff3e0ff */
[----:B------:R-:W-:Y:S02]  /*6000*/  SEL R106, R106, RZ, P4 ;  /* 0x000000ff6a6a7207 */ /* 0x000fe40002000000 */
[----:B------:R-:W-:Y:S02]  /*6010*/  IADD3.X R105, PT, PT, R133, UR70, RZ, P1, !PT ;  /* 0x0000004685697c10 */ /* 0x000fe40008ffe4ff */
[----:B------:R-:W-:Y:S02]  /*6020*/  IADD3 R102, P4, PT, R102, UR71, RZ ;  /* 0x0000004766667c10 */ /* 0x000fe4000ff9e0ff */
[----:B------:R-:W-:Y:S01]  /*6030*/  IADD3 R100, P1, PT, R100, UR71, RZ ;  /* 0x0000004764647c10 */ /* 0x000fe2000ff3e0ff */
[----:B------:R1:W-:Y:S01]  /*6040*/  LDGSTS.E [R19+0x8008], desc[UR38][R104.64], P5 ;  /* 0x0800800068137fae */ /* 0x0003e2000a9a1026 */
[----:B------:R-:W-:Y:S02]  /*6050*/  SEL R18, R18, RZ, P3 ;  /* 0x000000ff12127207 */ /* 0x000fe40001800000 */
[----:B------:R-:W-:-:S02]  /*6060*/  ISETP.NE.U32.AND P2, PT, R106, RZ, PT ;  /* 0x000000ff6a00720c */ /* 0x000fc40003f45070 */
[----:B------:R-:W-:Y:S02]  /*6070*/  IADD3.X R103, PT, PT, R103, UR70, RZ, P4, !PT ;  /* 0x0000004667677c10 */ /* 0x000fe4000a7fe4ff */
[----:B------:R-:W-:Y:S02]  /*6080*/  IADD3.X R101, PT, PT, R101, UR70, RZ, P1, !PT ;  /* 0x0000004665657c10 */ /* 0x000fe40008ffe4ff */
[----:B------:R-:W-:Y:S02]  /*6090*/  IADD3 R106, P4, PT, R130, UR71, RZ ;  /* 0x00000047826a7c10 */ /* 0x000fe4000ff9e0ff */
[----:B------:R-:W-:Y:S02]  /*60a0*/  ISETP.GE.AND P1, PT, R250, UR17, PT ;  /* 0x00000011fa007c0c */ /* 0x000fe4000bf26270 */
[----:B------:R-:W-:Y:S02]  /*60b0*/  ISETP.NE.U32.AND P3, PT, R18, RZ, PT ;  /* 0x000000ff1200720c */ /* 0x000fe40003f65070 */
[----:B------:R-:W-:-:S02]  /*60c0*/  IADD3.X R107, PT, PT, R131, UR70, RZ, P4, !PT ;  /* 0x00000046836b7c10 */ /* 0x000fc4000a7fe4ff */
[----:B------:R-:W-:Y:S02]  /*60d0*/  SEL R18, RZ, 0x4, P1 ;  /* 0x00000004ff127807 */ /* 0x000fe40000800000 */
[----:B------:R-:W-:Y:S02]  /*60e0*/  IADD3 R108, P4, PT, R128, UR71, RZ ;  /* 0x00000047806c7c10 */ /* 0x000fe4000ff9e0ff */
[----:B------:R-:W-:Y:S02]  /*60f0*/  LOP3.LUT R250, R3, 0xe, RZ, 0xfc, !PT ;  /* 0x0000000e03fa7812 */ /* 0x000fe400078efcff */
[----:B------:R-:W-:Y:S02]  /*6100*/  SEL R18, R18, RZ, P6 ;  /* 0x000000ff12127207 */ /* 0x000fe40003000000 */
[----:B------:R-:W-:Y:S01]  /*6110*/  IADD3.X R109, PT, PT, R129, UR70, RZ, P4, !PT ;  /* 0x00000046816d7c10 */ /* 0x000fe2000a7fe4ff */
[----:B------:R-:W-:Y:S01]  /*6120*/  LDGSTS.E [R19+0xa000], desc[UR38][R102.64], P3 ;  /* 0x0a00000066137fae */ /* 0x000fe200099a1026 */
[----:B------:R-:W-:-:S02]  /*6130*/  IADD3 R98, P6, PT, R98, UR71, RZ ;  /* 0x0000004762627c10 */ /* 0x000fc4000ffde0ff */
[----:B------:R-:W-:Y:S01]  /*6140*/  ISETP.GE.AND P4, PT, R250, UR17, PT ;  /* 0x00000011fa007c0c */ /* 0x000fe2000bf86270 */
[----:B------:R2:W-:Y:S01]  /*6150*/  LDGSTS.E [R19+0xa008], desc[UR38][R100.64], P2 ;  /* 0x0a00800064137fae */ /* 0x0005e200091a1026 */
[----:B------:R-:W-:Y:S02]  /*6160*/  ISETP.NE.U32.AND P1, PT, R18, RZ, PT ;  /* 0x000000ff1200720c */ /* 0x000fe40003f25070 */
[----:B------:R-:W-:Y:S02]  /*6170*/  IADD3.X R99, PT, PT, R99, UR70, RZ, P6, !PT ;  /* 0x0000004663637c10 */ /* 0x000fe4000b7fe4ff */
[----:B------:R-:W-:Y:S02]  /*6180*/  SEL R18, RZ, 0x4, P4 ;  /* 0x00000004ff127807 */ /* 0x000fe40002000000 */
[----:B------:R-:W-:Y:S02]  /*6190*/  PLOP3.LUT P6, PT, PT, PT, UP3, 0x80, 0x8 ;  /* 0x000000000008781c */ /* 0x000fe40003fcf038 */
[----:B------:R-:W-:-:S02]  /*61a0*/  IADD3 R96, P4, PT, R96, UR71, RZ ;  /* 0x0000004760607c10 */ /* 0x000fc4000ff9e0ff */
[----:B------:R-:W-:Y:S02]  /*61b0*/  SEL R18, R18, RZ, P6 ;  /* 0x000000ff12127207 */ /* 0x000fe40003000000 */
[----:B------:R-:W-:Y:S01]  /*61c0*/  ISETP.GE.AND P5, PT, R243, UR17, PT ;  /* 0x00000011f3007c0c */ /* 0x000fe2000bfa6270 */
[----:B------:R-:W-:Y:S01]  /*61d0*/  LDGSTS.E [R20+0x8000], desc[UR38][R106.64], P1 ;  /* 0x080000006a147fae */ /* 0x000fe200089a1026 */
[----:B------:R-:W-:Y:S02]  /*61e0*/  IADD3.X R97, PT, PT, R97, UR70, RZ, P4, !PT ;  /* 0x0000004661617c10 */ /* 0x000fe4000a7fe4ff */
[----:B------:R-:W-:Y:S02]  /*61f0*/  ISETP.NE.U32.AND P4, PT, R18, RZ, PT ;  /* 0x000000ff1200720c */ /* 0x000fe40003f85070 */
[----:B------:R-:W-:Y:S02]  /*6200*/  PLOP3.LUT P3, PT, PT, PT, UP3, 0x80, 0x8 ;  /* 0x000000000008781c */ /* 0x000fe40003f6f038 */
[----:B------:R-:W-:-:S02]  /*6210*/  LOP3.LUT R250, R3, 0x10, RZ, 0xfc, !PT ;  /* 0x0000001003fa7812 */ /* 0x000fc400078efcff */
[----:B------:R-:W-:Y:S02]  /*6220*/  SEL R18, RZ, 0x4, P5 ;  /* 0x00000004ff127807 */ /* 0x000fe40002800000 */
[----:B------:R-:W-:Y:S02]  /*6230*/  ISETP.GE.AND P2, PT, R242, UR17, PT ;  /* 0x00000011f2007c0c */ /* 0x000fe4000bf46270 */
[----:B------:R-:W-:Y:S02]  /*6240*/  IADD3 R110, P6, PT, R126, UR71, RZ ;  /* 0x000000477e6e7c10 */ /* 0x000fe4000ffde0ff */
[----:B------:R-:W-:Y:S01]  /*6250*/  ISETP.GE.AND P5, PT, R250, UR17, PT ;  /* 0x00000011fa007c0c */ /* 0x000fe2000bfa6270 */
[----:B------:R-:W-:Y:S01]  /*6260*/  LDGSTS.E [R20+0x8008], desc[UR38][R108.64], P4 ;  /* 0x080080006c147fae */ /* 0x000fe2000a1a1026 */
[----:B------:R-:W-:Y:S02]  /*6270*/  SEL R18, R18, RZ, P3 ;  /* 0x000000ff12127207 */ /* 0x000fe40001800000 */
[----:B------:R-:W-:-:S02]  /*6280*/  PLOP3.LUT P3, PT, PT, PT, UP3, 0x80, 0x8 ;  /* 0x000000000008781c */ /* 0x000fc40003f6f038 */
[----:B------:R-:W-:Y:S02]  /*6290*/  SEL R126, RZ, 0x4, P2 ;  /* 0x00000004ff7e7807 */ /* 0x000fe40001000000 */
[----:B------:R-:W-:Y:S02]  /*62a0*/  IADD3.X R111, PT, PT, R127, UR70, RZ, P6, !PT ;  /* 0x000000467f6f7c10 */ /* 0x000fe4000b7fe4ff */
[----:B------:R-:W-:Y:S02]  /*62b0*/  PLOP3.LUT P2, PT, PT, PT, UP3, 0x80, 0x8 ;  /* 0x000000000008781c */ /* 0x000fe40003f4f038 */
[----:B-1----:R-:W-:Y:S02]  /*62c0*/  SEL R104, RZ, 0x4, P5 ;  /* 0x00000004ff687807 */ /* 0x002fe40002800000 */
[----:B------:R-:W-:Y:S02]  /*62d0*/  SEL R126, R126, RZ, P3 ;  /* 0x000000ff7e7e7207 */ /* 0x000fe40001800000 */
[----:B------:R-:W-:-:S02]  /*62e0*/  IADD3 R94, P6, PT, R94, UR71, RZ ;  /* 0x000000475e5e7c10 */ /* 0x000fc4000ffde0ff */
[----:B------:R-:W-:Y:S02]  /*62f0*/  LOP3.LUT R250, R3, 0x12, RZ, 0xfc, !PT ;  /* 0x0000001203fa7812 */ /* 0x000fe400078efcff */
[----:B------:R-:W-:Y:S02]  /*6300*/  ISETP.NE.U32.AND P5, PT, R18, RZ, PT ;  /* 0x000000ff1200720c */ /* 0x000fe40003fa5070 */
[----:B------:R-:W-:Y:S02]  /*6310*/  IADD3 R18, P3, PT, R124, UR71, RZ ;  /* 0x000000477c127c10 */ /* 0x000fe4000ff7e0ff */
[----:B------:R-:W-:Y:S02]  /*6320*/  SEL R104, R104, RZ, P2 ;  /* 0x000000ff68687207 */ /* 0x000fe40001000000 */
[----:B--2---:R-:W-:Y:S02]  /*6330*/  IADD3 R100, P4, PT, R122, UR71, RZ ;  /* 0x000000477a647c10 */ /* 0x004fe4000ff9e0ff */
[----:B------:R-:W-:-:S02]  /*6340*/  ISETP.NE.U32.AND P2, PT, R126, RZ, PT ;  /* 0x000000ff7e00720c */ /* 0x000fc40003f45070 */
[----:B------:R-:W-:Y:S02]  /*6350*/  IADD3.X R95, PT, PT, R95, UR70, RZ, P6, !PT ;  /* 0x000000465f5f7c10 */ /* 0x000fe4000b7fe4ff */
[----:B------:R-:W-:Y:S01]  /*6360*/  IADD3 R92, P1, PT, R92, UR71, RZ ;  /* 0x000000475c5c7c10 */ /* 0x000fe2000ff3e0ff */
[----:B------:R1:W-:Y:S01]  /*6370*/  LDGSTS.E [R20+0xa000], desc[UR38][R98.64], P5 ;  /* 0x0a00000062147fae */ /* 0x0003e2000a9a1026 */
[----:B------:R-:W-:Y:S02]  /*6380*/  ISETP.GE.AND P6, PT, R250, UR17, PT ;  /* 0x00000011fa007c0c */ /* 0x000fe4000bfc6270 */
[----:B------:R-:W-:Y:S02]  /*6390*/  IADD3.X R19, PT, PT, R125, UR70, RZ, P3, !PT ;  /* 0x000000467d137c10 */ /* 0x000fe40009ffe4ff */
[----:B------:R-:W-:Y:S02]  /*63a0*/  IADD3.X R101, PT, PT, R123, UR70, RZ, P4, !PT ;  /* 0x000000467b657c10 */ /* 0x000fe4000a7fe4ff */
[----:B------:R-:W-:Y:S01]  /*63b0*/  ISETP.NE.U32.AND P3, PT, R104, RZ, PT ;  /* 0x000000ff6800720c */ /* 0x000fe20003f65070 */
[----:B------:R2:W-:Y:S01]  /*63c0*/  LDGSTS.E [R20+0xa008], desc[UR38][R96.64], P2 ;  /* 0x0a00800060147fae */ /* 0x0005e200091a1026 */
[----:B------:R-:W-:-:S02]  /*63d0*/  IADD3.X R93, PT, PT, R93, UR70, RZ, P1, !PT ;  /* 0x000000465d5d7c10 */ /* 0x000fc40008ffe4ff */
[----:B------:R-:W-:Y:S02]  /*63e0*/  IADD3 R102, P4, PT, R120, UR71, RZ ;  /* 0x0000004778667c10 */ /* 0x000fe4000ff9e0ff */
[----:B------:R-:W-:Y:S02]  /*63f0*/  ISETP.GE.AND P1, PT, R241, UR17, PT ;  /* 0x00000011f1007c0c */ /* 0x000fe4000bf26270 */
[----:B------:R-:W-:Y:S02]  /*6400*/  SEL R104, RZ, 0x4, P6 ;  /* 0x00000004ff687807 */ /* 0x000fe40003000000 */
[----:B------:R-:W-:Y:S02]  /*6410*/  PLOP3.LUT P6, PT, PT, PT, UP3, 0x80, 0x8 ;  /* 0x000000000008781c */ /* 0x000fe40003fcf038 */
[----:B------:R-:W-:Y:S01]  /*6420*/  IADD3.X R103, PT, PT, R121, UR70, RZ, P4, !PT ;  /* 0x0000004679677c10 */ /* 0x000fe2000a7fe4ff */
[----:B------:R-:W-:Y:S01]  /*6430*/  LDGSTS.E [R21+0x8000], desc[UR38][R110.64], P3 ;  /* 0x080000006e157fae */ /* 0x000fe200099a1026 */
[----:B------:R-:W-:-:S02]  /*6440*/  SEL R120, RZ, 0x4, P1 ;  /* 0x00000004ff787807 */ /* 0x000fc40000800000 */
[----:B------:R-:W-:Y:S02]  /*6450*/  PLOP3.LUT P4, PT, PT, PT, UP3, 0x80, 0x8 ;  /* 0x000000000008781c */ /* 0x000fe40003f8f038 */
[----:B------:R-:W-:Y:S02]  /*6460*/  SEL R105, R104, RZ, P6 ;  /* 0x000000ff68697207 */ /* 0x000fe40003000000 */
[----:B------:R-:W-:Y:S02]  /*6470*/  IADD3 R104, P6, PT, R118, UR71, RZ ;  /* 0x0000004776687c10 */ /* 0x000fe4000ffde0ff */
[----:B------:R-:W-:Y:S02]  /*6480*/  SEL R120, R120, RZ, P4 ;  /* 0x000000ff78787207 */ /* 0x000fe40002000000 */
[----:B------:R-:W-:Y:S02]  /*6490*/  ISETP.NE.U32.AND P4, PT, R105, RZ, PT ;  /* 0x000000ff6900720c */ /* 0x000fe40003f85070 */
[----:B------:R-:W-:-:S02]  /*64a0*/  IADD3 R84, P2, PT, R84, UR71, RZ ;  /* 0x0000004754547c10 */ /* 0x000fc4000ff5e0ff */
[----:B------:R-:W-:Y:S02]  /*64b0*/  IADD3.X R105, PT, PT, R119, UR70, RZ, P6, !PT ;  /* 0x0000004677697c10 */ /* 0x000fe4000b7fe4ff */
[----:B-1----:R-:W-:Y:S02]  /*64c0*/  IADD3 R98, P5, PT, R116, UR71, RZ ;  /* 0x0000004774627c10 */ /* 0x002fe4000ffbe0ff */
[----:B------:R-:W-:Y:S02]  /*64d0*/  LOP3.LUT R250, R3, 0x14, RZ, 0xfc, !PT ;  /* 0x0000001403fa7812 */ /* 0x000fe400078efcff */
[----:B------:R-:W-:Y:S02]  /*64e0*/  ISETP.GE.AND P6, PT, R240, UR17, PT ;  /* 0x00000011f0007c0c */ /* 0x000fe4000bfc6270 */
[----:B------:R-:W-:Y:S01]  /*64f0*/  IADD3 R90, P1, PT, R90, UR71, RZ ;  /* 0x000000475a5a7c10 */ /* 0x000fe2000ff3e0ff */
[----:B------:R1:W-:Y:S01]  /*6500*/  LDGSTS.E [R21+0x8008], desc[UR38][R18.64], P4 ;  /* 0x0800800012157fae */ /* 0x0003e2000a1a1026 */
[----:B------:R-:W-:-:S02]  /*6510*/  IADD3.X R85, PT, PT, R85, UR70, RZ, P2, !PT ;  /* 0x0000004655557c10 */ /* 0x000fc400097fe4ff */
[----:B------:R-:W-:Y:S02]  /*6520*/  IADD3.X R99, PT, PT, R117, UR70, RZ, P5, !PT ;  /* 0x0000004675637c10 */ /* 0x000fe4000affe4ff */
[----:B------:R-:W-:Y:S02]  /*6530*/  IADD3 R80, P2, PT, R80, UR71, RZ ;  /* 0x0000004750507c10 */ /* 0x000fe4000ff5e0ff */
[----:B------:R-:W-:Y:S02]  /*6540*/  ISETP.GE.AND P5, PT, R250, UR17, PT ;  /* 0x00000011fa007c0c */ /* 0x000fe4000bfa6270 */
[----:B------:R-:W-:Y:S02]  /*6550*/  SEL R106, RZ, 0x4, P6 ;  /* 0x00000004ff6a7807 */ /* 0x000fe40003000000 */
[----:B------:R-:W-:Y:S02]  /*6560*/  PLOP3.LUT P6, PT, PT, PT, UP3, 0x80, 0x8 ;  /* 0x000000000008781c */ /* 0x000fe40003fcf038 */
[----:B------:R-:W-:-:S02]  /*6570*/  IADD3.X R91, PT, PT, R91, UR70, RZ, P1, !PT ;  /* 0x000000465b5b7c10 */ /* 0x000fc40008ffe4ff */
[----:B------:R-:W-:Y:S02]  /*6580*/  LOP3.LUT R250, R3, 0x16, RZ, 0xfc, !PT ;  /* 0x0000001603fa7812 */ /* 0x000fe400078efcff */
[----:B------:R-:W-:Y:S02]  /*6590*/  IADD3 R88, P1, PT, R88, UR71, RZ ;  /* 0x0000004758587c10 */ /* 0x000fe4000ff3e0ff */
[----:B------:R-:W-:Y:S02]  /*65a0*/  IADD3.X R81, PT, PT, R81, UR70, RZ, P2, !PT ;  /* 0x0000004651517c10 */ /* 0x000fe400097fe4ff */
[----:B------:R-:W-:Y:S02]  /*65b0*/  SEL R107, RZ, 0x4, P5 ;  /* 0x00000004ff6b7807 */ /* 0x000fe40002800000 */
[----:B------:R-:W-:Y:S02]  /*65c0*/  PLOP3.LUT P2, PT, PT, PT, UP3, 0x80, 0x8 ;  /* 0x000000000008781c */ /* 0x000fe40003f4f038 */
[----:B--2---:R-:W-:-:S02]  /*65d0*/  SEL R20, R106, RZ, P6 ;  /* 0x000000ff6a147207 */ /* 0x004fc40003000000 */
[----:B------:R-:W-:Y:S02]  /*65e0*/  IADD3 R96, P5, PT, R114, UR71, RZ ;  /* 0x0000004772607c10 */ /* 0x000fe4000ffbe0ff */
[----:B------:R-:W-:Y:S02]  /*65f0*/  ISETP.GE.AND P3, PT, R250, UR17, PT ;  /* 0x00000011fa007c0c */ /* 0x000fe4000bf66270 */
[----:B------:R-:W-:Y:S01]  /*6600*/  IADD3.X R89, PT, PT, R89, UR70, RZ, P1, !PT ;  /* 0x0000004659597c10 */ /* 0x000fe20008ffe4ff */
[----:B------:R-:W2:Y:S01]  /*6610*/  S2R R250, SR_TID.X ;  /* 0x0000000000fa7919 */ /* 0x000ea20000002100 */
[----:B------:R-:W-:Y:S02]  /*6620*/  ISETP.NE.U32.AND P1, PT, R120, RZ, PT ;  /* 0x000000ff7800720c */ /* 0x000fe40003f25070 */
[----:B------:R-:W-:Y:S02]  /*6630*/  SEL R108, R107, RZ, P2 ;  /* 0x000000ff6b6c7207 */ /* 0x000fe40001000000 */
[----:B------:R-:W-:-:S02]  /*6640*/  ISETP.NE.U32.AND P2, PT, R20, RZ, PT ;  /* 0x000000ff1400720c */ /* 0x000fc40003f45070 */
[----:B------:R-:W-:Y:S02]  /*6650*/  IADD3.X R97, PT, PT, R115, UR70, RZ, P5, !PT ;  /* 0x0000004673617c10 */ /* 0x000fe4000affe4ff */
[----:B------:R-:W-:Y:S02]  /*6660*/  SEL R20, RZ, 0x4, P3 ;  /* 0x00000004ff147807 */ /* 0x000fe40001800000 */
[----:B------:R-:W-:Y:S02]  /*6670*/  IADD3 R106, P5, PT, R112, UR71, RZ ;  /* 0x00000047706a7c10 */ /* 0x000fe4000ffbe0ff */
[----:B------:R-:W-:Y:S01]  /*6680*/  PLOP3.LUT P3, PT, PT, PT, UP3, 0x80, 0x8 ;  /* 0x000000000008781c */ /* 0x000fe20003f6f038 */
[----:B------:R-:W-:Y:S01]  /*6690*/  LDGSTS.E [R21+0xa000], desc[UR38][R94.64], P1 ;  /* 0x0a0000005e157fae */ /* 0x000fe200089a1026 */
[----:B------:R-:W-:Y:S02]  /*66a0*/  IADD3 R76, P6, PT, R76, UR71, RZ ;  /* 0x000000474c4c7c10 */ /* 0x000fe4000ffde0ff */
[----:B------:R-:W-:Y:S01]  /*66b0*/  ISETP.GE.AND P4, PT, R239, UR17, PT ;  /* 0x00000011ef007c0c */ /* 0x000fe2000bf86270 */
[----:B------:R3:W-:Y:S01]  /*66c0*/  LDGSTS.E [R21+0xa008], desc[UR38][R92.64], P2 ;  /* 0x0a0080005c157fae */ /* 0x0007e200091a1026 */
[----:B------:R-:W-:-:S02]  /*66d0*/  IADD3.X R107, PT, PT, R113, UR70, RZ, P5, !PT ;  /* 0x00000046716b7c10 */ /* 0x000fc4000affe4ff */
[----:B------:R-:W-:Y:S02]  /*66e0*/  SEL R20, R20, RZ, P3 ;  /* 0x000000ff14147207 */ /* 0x000fe40001800000 */
[----:B------:R-:W-:Y:S02]  /*66f0*/  ISETP.NE.U32.AND P5, PT, R108, RZ, PT ;  /* 0x000000ff6c00720c */ /* 0x000fe40003fa5070 */
[----:B------:R-:W-:Y:S02]  /*6700*/  IADD3.X R77, PT, PT, R77, UR70, RZ, P6, !PT ;  /* 0x000000464d4d7c10 */ /* 0x000fe4000b7fe4ff */
[----:B-1----:R-:W-:Y:S02]  /*6710*/  IADD3 R18, P3, PT, R72, UR71, RZ ;  /* 0x0000004748127c10 */ /* 0x002fe4000ff7e0ff */
[----:B------:R-:W-:Y:S02]  /*6720*/  SEL R108, RZ, 0x4, P4 ;  /* 0x00000004ff6c7807 */ /* 0x000fe40002000000 */
[----:B------:R-:W-:-:S02]  /*6730*/  IADD3 R72, P6, PT, R188, UR73, RZ ;  /* 0x00000049bc487c10 */ /* 0x000fc4000ffde0ff */
[----:B------:R-:W-:Y:S02]  /*6740*/  PLOP3.LUT P4, PT, PT, PT, UP3, 0x80, 0x8 ;  /* 0x000000000008781c */ /* 0x000fe40003f8f038 */
[----:B------:R-:W-:Y:S01]  /*6750*/  IADD3.X R19, PT, PT, R73, UR70, RZ, P3, !PT ;  /* 0x0000004649137c10 */ /* 0x000fe20009ffe4ff */
[----:B------:R1:W-:Y:S01]  /*6760*/  LDGSTS.E [R22+0x8000], desc[UR38][R100.64], P5 ;  /* 0x0800000064167fae */ /* 0x0003e2000a9a1026 */
[----:B------:R-:W-:Y:S02]  /*6770*/  IADD3.X R73, PT, PT, R189, UR75, RZ, P6, !PT ;  /* 0x0000004bbd497c10 */ /* 0x000fe4000b7fe4ff */
[----:B------:R-:W-:Y:S02]  /*6780*/  SEL R108, R108, RZ, P4 ;  /* 0x000000ff6c6c7207 */ /* 0x000fe40002000000 */
[----:B------:R-:W-:Y:S02]  /*6790*/  ISETP.GE.AND P6, PT, R238, UR17, PT ;  /* 0x00000011ee007c0c */ /* 0x000fe4000bfc6270 */
[----:B------:R-:W-:-:S02]  /*67a0*/  ISETP.NE.U32.AND P4, PT, R20, RZ, PT ;  /* 0x000000ff1400720c */ /* 0x000fc40003f85070 */
[----:B---3--:R-:W-:Y:S02]  /*67b0*/  IADD3 R92, P2, PT, R172, UR73, RZ ;  /* 0x00000049ac5c7c10 */ /* 0x008fe4000ff5e0ff */
[----:B------:R-:W-:Y:S02]  /*67c0*/  IADD3 R20, P1, PT, R180, UR73, RZ ;  /* 0x00000049b4147c10 */ /* 0x000fe4000ff3e0ff */
[----:B------:R-:W-:Y:S02]  /*67d0*/  SEL R110, RZ, 0x4, P6 ;  /* 0x00000004ff6e7807 */ /* 0x000fe40003000000 */
[----:B------:R-:W-:Y:S02]  /*67e0*/  IADD3.X R93, PT, PT, R173, UR75, RZ, P2, !PT ;  /* 0x0000004bad5d7c10 */ /* 0x000fe400097fe4ff */
[----:B------:R-:W-:Y:S02]  /*67f0*/  PLOP3.LUT P6, PT, PT, PT, UP3, 0x80, 0x8 ;  /* 0x000000000008781c */ /* 0x000fe40003fcf038 */
[----:B------:R-:W-:Y:S01]  /*6800*/  IADD3.X R21, PT, PT, R181, UR75, RZ, P1, !PT ;  /* 0x0000004bb5157c10 */ /* 0x000fe20008ffe4ff */
[----:B------:R3:W-:Y:S01]  /*6810*/  LDGSTS.E [R22+0x8008], desc[UR38][R102.64], P4 ;  /* 0x0800800066167fae */ /* 0x0007e2000a1a1026 */
[----:B------:R-:W-:-:S02]  /*6820*/  IADD3 R94, P2, PT, R164, UR73, RZ ;  /* 0x00000049a45e7c10 */ /* 0x000fc4000ff5e0ff */
[----:B------:R-:W-:Y:S02]  /*6830*/  ISETP.GE.AND P1, PT, R249, UR17, PT ;  /* 0x00000011f9007c0c */ /* 0x000fe4000bf26270 */
[----:B------:R-:W-:Y:S02]  /*6840*/  SEL R110, R110, RZ, P6 ;  /* 0x000000ff6e6e7207 */ /* 0x000fe40003000000 */
[----:B------:R-:W-:Y:S02]  /*6850*/  IADD3.X R95, PT, PT, R165, UR75, RZ, P2, !PT ;  /* 0x0000004ba55f7c10 */ /* 0x000fe400097fe4ff */
[----:B------:R-:W-:Y:S02]  /*6860*/  IADD3 R68, P6, PT, R68, UR73, RZ ;  /* 0x0000004944447c10 */ /* 0x000fe4000ffde0ff */
[----:B------:R-:W-:Y:S02]  /*6870*/  SEL R111, RZ, 0x4, P1 ;  /* 0x00000004ff6f7807 */ /* 0x000fe40000800000 */
[----:B------:R-:W-:-:S02]  /*6880*/  PLOP3.LUT P2, PT, PT, PT, UP3, 0x80, 0x8 ;  /* 0x000000000008781c */ /* 0x000fc40003f4f038 */
[----:B------:R-:W-:Y:S02]  /*6890*/  ISETP.NE.U32.AND P3, PT, R108, RZ, PT ;  /* 0x000000ff6c00720c */ /* 0x000fe40003f65070 */
[----:B------:R-:W-:Y:S02]  /*68a0*/  IADD3.X R69, PT, PT, R69, UR75, RZ, P6, !PT ;  /* 0x0000004b45457c10 */ /* 0x000fe4000b7fe4ff */
[----:B------:R-:W-:Y:S02]  /*68b0*/  SEL R111, R111, RZ, P2 ;  /* 0x000000ff6f6f7207 */ /* 0x000fe40001000000 */
[----:B------:R-:W-:Y:S02]  /*68c0*/  IADD3 R60, P6, PT, R60, UR73, RZ ;  /* 0x000000493c3c7c10 */ /* 0x000fe4000ffde0ff */
[----:B-1----:R-:W-:Y:S02]  /*68d0*/  IADD3 R100, P4, PT, R186, UR73, RZ ;  /* 0x00000049ba647c10 */ /* 0x002fe4000ff9e0ff */
[----:B------:R-:W-:-:S02]  /*68e0*/  ISETP.NE.U32.AND P2, PT, R110, RZ, PT ;  /* 0x000000ff6e00720c */ /* 0x000fc40003f45070 */
[----:B------:R-:W-:Y:S01]  /*68f0*/  IADD3 R108, P1, PT, R156, UR73, RZ ;  /* 0x000000499c6c7c10 */ /* 0x000fe2000ff3e0ff */
[----:B------:R-:W-:Y:S01]  /*6900*/  LDGSTS.E [R22+0xa000], desc[UR38][R90.64], P3 ;  /* 0x0a0000005a167fae */ /* 0x000fe200099a1026 */
[----:B------:R-:W-:Y:S02]  /*6910*/  ISETP.GE.AND P5, PT, R248, UR17, PT ;  /* 0x00000011f8007c0c */ /* 0x000fe4000bfa6270 */
[----:B------:R-:W-:Y:S02]  /*6920*/  IADD3.X R61, PT, PT, R61, UR75, RZ, P6, !PT ;  /* 0x0000004b3d3d7c10 */ /* 0x000fe4000b7fe4ff */
[----:B------:R-:W-:Y:S02]  /*6930*/  IADD3.X R101, PT, PT, R187, UR75, RZ, P4, !PT ;  /* 0x0000004bbb657c10 */ /* 0x000fe4000a7fe4ff */
[----:B------:R-:W-:Y:S02]  /*6940*/  ISETP.GE.AND P6, PT, R237, UR17, PT ;  /* 0x00000011ed007c0c */ /* 0x000fe4000bfc6270 */
[----:B---3--:R-:W-:Y:S01]  /*6950*/  IADD3 R102, P4, PT, R178, UR73, RZ ;  /* 0x00000049b2667c10 */ /* 0x008fe2000ff9e0ff */
[----:B------:R1:W-:Y:S01]  /*6960*/  LDGSTS.E [R22+0xa008], desc[UR38][R88.64], P2 ;  /* 0x0a00800058167fae */ /* 0x0003e200091a1026 */
[----:B------:R-:W-:-:S02]  /*6970*/  IADD3.X R109, PT, PT, R157, UR75, RZ, P1, !PT ;  /* 0x0000004b9d6d7c10 */ /* 0x000fc40008ffe4ff */
[----:B------:R-:W-:Y:S02]  /*6980*/  SEL R112, RZ, 0x4, P5 ;  /* 0x00000004ff707807 */ /* 0x000fe40002800000 */
[----:B------:R-:W-:Y:S02]  /*6990*/  IADD3 R82, P1, PT, R82, UR73, RZ ;  /* 0x0000004952527c10 */ /* 0x000fe4000ff3e0ff */
[----:B------:R-:W-:Y:S02]  /*69a0*/  PLOP3.LUT P5, PT, PT, PT, UP3, 0x80, 0x8 ;  /* 0x000000000008781c */ /* 0x000fe40003faf038 */
[----:B------:R-:W-:Y:S02]  /*69b0*/  SEL R114, RZ, 0x4, P6 ;  /* 0x00000004ff727807 */ /* 0x000fe40003000000 */
[----:B------:R-:W-:Y:S02]  /*69c0*/  IADD3.X R103, PT, PT, R179, UR75, RZ, P4, !PT ;  /* 0x0000004bb3677c10 */ /* 0x000fe4000a7fe4ff */
[----:B------:R-:W-:-:S02]  /*69d0*/  IADD3 R110, P6, PT, R170, UR73, RZ ;  /* 0x00000049aa6e7c10 */ /* 0x000fc4000ffde0ff */
[----:B------:R-:W-:Y:S02]  /*69e0*/  PLOP3.LUT P4, PT, PT, PT, UP3, 0x80, 0x8 ;  /* 0x000000000008781c */ /* 0x000fe40003f8f038 */
[----:B------:R-:W-:Y:S02]  /*69f0*/  IADD3.X R83, PT, PT, R83, UR75, RZ, P1, !PT ;  /* 0x0000004b53537c10 */ /* 0x000fe40008ffe4ff */
[----:B------:R-:W-:Y:S02]  /*6a00*/  SEL R113, R112, RZ, P5 ;  /* 0x000000ff70717207 */ /* 0x000fe40002800000 */
[----:B------:R-:W-:Y:S02]  /*6a10*/  ISETP.NE.U32.AND P1, PT, R111, RZ, PT ;  /* 0x000000ff6f00720c */ /* 0x000fe40003f25070 */
[----:B------:R-:W-:Y:S02]  /*6a20*/  IADD3 R112, P5, PT, R162, UR73, RZ ;  /* 0x00000049a2707c10 */ /* 0x000fe4000ffbe0ff */
[----:B------:R-:W-:-:S02]  /*6a30*/  IADD3 R78, P3, PT, R78, UR73, RZ ;  /* 0x000000494e4e7c10 */ /* 0x000fc4000ff7e0ff */
[----:B------:R-:W-:Y:S02]  /*6a40*/  IADD3.X R111, PT, PT, R171, UR75, RZ, P6, !PT ;  /* 0x0000004bab6f7c10 */ /* 0x000fe4000b7fe4ff */
[----:B------:R-:W-:Y:S02]  /*6a50*/  SEL R115, R114, RZ, P4 ;  /* 0x000000ff72737207 */ /* 0x000fe40002000000 */
[----:B------:R-:W-:Y:S02]  /*6a60*/  IADD3 R114, P6, PT, R154, UR73, RZ ;  /* 0x000000499a727c10 */ /* 0x000fe4000ffde0ff */
[----:B------:R-:W-:Y:S01]  /*6a70*/  ISETP.NE.U32.AND P4, PT, R113, RZ, PT ;  /* 0x000000ff7100720c */ /* 0x000fe20003f85070 */
[----:B------:R3:W-:Y:S01]  /*6a80*/  LDGSTS.E [R23+0x8000], desc[UR38][R104.64], P1 ;  /* 0x0800000068177fae */ /* 0x0007e200089a1026 */
[----:B------:R-:W-:Y:S02]  /*6a90*/  ISETP.GE.AND P2, PT, R236, UR17, PT ;  /* 0x00000011ec007c0c */ /* 0x000fe4000bf46270 */
[----:B------:R-:W-:-:S02]  /*6aa0*/  IADD3.X R113, PT, PT, R163, UR75, RZ, P5, !PT ;  /* 0x0000004ba3717c10 */ /* 0x000fc4000affe4ff */
[----:B------:R-:W-:Y:S02]  /*6ab0*/  IADD3.X R79, PT, PT, R79, UR75, RZ, P3, !PT ;  /* 0x0000004b4f4f7c10 */ /* 0x000fe40009ffe4ff */
[----:B------:R-:W-:Y:S02]  /*6ac0*/  ISETP.NE.U32.AND P5, PT, R115, RZ, PT ;  /* 0x000000ff7300720c */ /* 0x000fe40003fa5070 */
[----:B------:R-:W-:Y:S02]  /*6ad0*/  ISETP.GE.AND P3, PT, R247, UR17, PT ;  /* 0x00000011f7007c0c */ /* 0x000fe4000bf66270 */
[----:B------:R-:W-:Y:S01]  /*6ae0*/  IADD3.X R115, PT, PT, R155, UR75, RZ, P6, !PT ;  /* 0x0000004b9b737c10 */ /* 0x000fe2000b7fe4ff */
[----:B------:R4:W-:Y:S01]  /*6af0*/  LDGSTS.E [R23+0x8008], desc[UR38][R98.64], P4 ;  /* 0x0800800062177fae */ /* 0x0009e2000a1a1026 */
[----:B------:R-:W-:Y:S02]  /*6b00*/  SEL R116, RZ, 0x4, P2 ;  /* 0x00000004ff747807 */ /* 0x000fe40001000000 */
[----:B------:R-:W-:-:S02]  /*6b10*/  IADD3 R66, P6, PT, R66, UR73, RZ ;  /* 0x0000004942427c10 */ /* 0x000fc4000ffde0ff */
[----:B------:R-:W-:Y:S02]  /*6b20*/  IADD3 R58, P2, PT, R58, UR73, RZ ;  /* 0x000000493a3a7c10 */ /* 0x000fe4000ff5e0ff */
[----:B------:R-:W-:Y:S01]  /*6b30*/  SEL R117, RZ, 0x4, P3 ;  /* 0x00000004ff757807 */ /* 0x000fe20001800000 */
[----:B------:R-:W-:Y:S01]  /*6b40*/  LDGSTS.E [R23+0xa000], desc[UR38][R84.64], P5 ;  /* 0x0a00000054177fae */ /* 0x000fe2000a9a1026 */
[----:B------:R-:W-:Y:S02]  /*6b50*/  PLOP3.LUT P3, PT, PT, PT, UP3, 0x80, 0x8 ;  /* 0x000000000008781c */ /* 0x000fe40003f6f038 */
[----:B------:R-:W-:Y:S02]  /*6b60*/  IADD3.X R67, PT, PT, R67, UR75, RZ, P6, !PT ;  /* 0x0000004b43437c10 */ /* 0x000fe4000b7fe4ff */
[----:B------:R-:W-:Y:S02]  /*6b70*/  IADD3.X R59, PT, PT, R59, UR75, RZ, P2, !PT ;  /* 0x0000004b3b3b7c10 */ /* 0x000fe400097fe4ff */
[----:B-1----:R-:W-:-:S02]  /*6b80*/  IADD3 R88, P6, PT, R184, UR73, RZ ;  /* 0x00000049b8587c10 */ /* 0x002fc4000ffde0ff */
[----:B------:R-:W-:Y:S02]  /*6b90*/  PLOP3.LUT P2, PT, PT, PT, UP3, 0x80, 0x8 ;  /* 0x000000000008781c */ /* 0x000fe40003f4f038 */
[----:B---3--:R-:W-:Y:S02]  /*6ba0*/  IADD3 R104, P1, PT, R160, UR73, RZ ;  /* 0x00000049a0687c10 */ /* 0x008fe4000ff3e0ff */
[----:B------:R-:W-:Y:S02]  /*6bb0*/  SEL R22, R116, RZ, P3 ;  /* 0x000000ff74167207 */ /* 0x000fe40001800000 */
[----:B------:R-:W-:Y:S02]  /*6bc0*/  IADD3 R90, P3, PT, R176, UR73, RZ ;  /* 0x00000049b05a7c10 */ /* 0x000fe4000ff7e0ff */
[----:B------:R-:W-:Y:S02]  /*6bd0*/  IADD3.X R89, PT, PT, R185, UR75, RZ, P6, !PT ;  /* 0x0000004bb9597c10 */ /* 0x000fe4000b7fe4ff */
[----:B------:R-:W-:-:S02]  /*6be0*/  SEL R117, R117, RZ, P2 ;  /* 0x000000ff75757207 */ /* 0x000fc40001000000 */
[----:B------:R-:W-:Y:S02]  /*6bf0*/  ISETP.GE.AND P4, PT, R246, UR17, PT ;  /* 0x00000011f6007c0c */ /* 0x000fe4000bf86270 */
[----:B------:R-:W-:Y:S02]  /*6c00*/  IADD3 R116, P6, PT, R168, UR73, RZ ;  /* 0x00000049a8747c10 */ /* 0x000fe4000ffde0ff */
[----:B------:R-:W-:Y:S02]  /*6c10*/  IADD3.X R105, PT, PT, R161, UR75, RZ, P1, !PT ;  /* 0x0000004ba1697c10 */ /* 0x000fe40008ffe4ff */
[----:B------:R-:W-:Y:S02]  /*6c20*/  ISETP.GE.AND P1, PT, R235, UR17, PT ;  /* 0x00000011eb007c0c */ /* 0x000fe4000bf26270 */
[----:B------:R-:W-:Y:S02]  /*6c30*/  ISETP.NE.U32.AND P2, PT, R22, RZ, PT ;  /* 0x000000ff1600720c */ /* 0x000fe40003f45070 */
[----:B------:R-:W-:-:S02]  /*6c40*/  IADD3.X R91, PT, PT, R177, UR75, RZ, P3, !PT ;  /* 0x0000004bb15b7c10 */ /* 0x000fc40009ffe4ff */
[----:B------:R-:W-:Y:S02]  /*6c50*/  ISETP.NE.U32.AND P3, PT, R117, RZ, PT ;  /* 0x000000ff7500720c */ /* 0x000fe40003f65070 */
[----:B------:R-:W-:Y:S02]  /*6c60*/  SEL R22, RZ, 0x4, P4 ;  /* 0x00000004ff167807 */ /* 0x000fe40002000000 */
[----:B------:R-:W-:Y:S02]  /*6c70*/  IADD3.X R117, PT, PT, R169, UR75, RZ, P6, !PT ;  /* 0x0000004ba9757c10 */ /* 0x000fe4000b7fe4ff */
[----:B------:R-:W-:Y:S02]  /*6c80*/  IADD3 R74, P4, PT, R74, UR73, RZ ;  /* 0x000000494a4a7c10 */ /* 0x000fe4000ff9e0ff */
[----:B----4-:R-:W-:Y:S01]  /*6c90*/  IADD3 R98, P6, PT, R152, UR73, RZ ;  /* 0x0000004998627c10 */ /* 0x010fe2000ffde0ff */
[----:B------:R1:W-:Y:S01]  /*6ca0*/  LDGSTS.E [R23+0xa008], desc[UR38][R80.64], P2 ;  /* 0x0a00800050177fae */ /* 0x0003e200091a1026 */
[----:B------:R-:W-:-:S02]  /*6cb0*/  SEL R118, RZ, 0x4, P1 ;  /* 0x00000004ff767807 */ /* 0x000fc40000800000 */
[----:B------:R-:W-:Y:S01]  /*6cc0*/  PLOP3.LUT P1, PT, PT, PT, UP3, 0x80, 0x8 ;  /* 0x000000000008781c */ /* 0x000fe20003f2f038 */
[----:B------:R3:W-:Y:S01]  /*6cd0*/  LDGSTS.E [R24+0x8000], desc[UR38][R96.64], P3 ;  /* 0x0800000060187fae */ /* 0x0007e200099a1026 */
[----:B------:R-:W-:Y:S02]  /*6ce0*/  IADD3.X R75, PT, PT, R75, UR75, RZ, P4, !PT ;  /* 0x0000004b4b4b7c10 */ /* 0x000fe4000a7fe4ff */
[----:B------:R-:W-:Y:S02]  /*6cf0*/  IADD3.X R99, PT, PT, R153, UR75, RZ, P6, !PT ;  /* 0x0000004b99637c10 */ /* 0x000fe4000b7fe4ff */
[----:B------:R-:W-:Y:S02]  /*6d00*/  PLOP3.LUT P4, PT, PT, PT, UP3, 0x80, 0x8 ;  /* 0x000000000008781c */ /* 0x000fe40003f8f038 */
[----:B------:R-:W-:Y:S02]  /*6d10*/  IADD3 R64, P6, PT, R64, UR73, RZ ;  /* 0x0000004940407c10 */ /* 0x000fe4000ffde0ff */
[----:B------:R-:W-:-:S02]  /*6d20*/  SEL R22, R22, RZ, P1 ;  /* 0x000000ff16167207 */ /* 0x000fc40000800000 */
[----:B------:R-:W-:Y:S02]  /*6d30*/  IADD3 R56, P1, PT, R56, UR73, RZ ;  /* 0x0000004938387c10 */ /* 0x000fe4000ff3e0ff */
[----:B------:R-:W-:Y:S02]  /*6d40*/  SEL R119, R118, RZ, P4 ;  /* 0x000000ff76777207 */ /* 0x000fe40002000000 */
[----:B--2---:R-:W-:Y:S02]  /*6d50*/  LOP3.LUT R250, R250, 0x3f, RZ, 0xc0, !PT ;  /* 0x0000003ffafa7812 */ /* 0x004fe400078ec0ff */
[----:B------:R-:W-:Y:S02]  /*6d60*/  IADD3.X R65, PT, PT, R65, UR75, RZ, P6, !PT ;  /* 0x0000004b41417c10 */ /* 0x000fe4000b7fe4ff */
[----:B------:R-:W-:Y:S02]  /*6d70*/  ISETP.NE.U32.AND P4, PT, R22, RZ, PT ;  /* 0x000000ff1600720c */ /* 0x000fe40003f85070 */
[----:B------:R-:W-:-:S02]  /*6d80*/  IADD3 R118, P6, PT, R182, UR73, RZ ;  /* 0x00000049b6767c10 */ /* 0x000fc4000ffde0ff */
[----:B------:R-:W-:Y:S02]  /*6d90*/  IADD3 R22, P5, PT, R174, UR73, RZ ;  /* 0x00000049ae167c10 */ /* 0x000fe4000ffbe0ff */
[----:B------:R-:W-:Y:S02]  /*6da0*/  IADD3.X R57, PT, PT, R57, UR75, RZ, P1, !PT ;  /* 0x0000004b39397c10 */ /* 0x000fe40008ffe4ff */
[----:B------:R-:W-:Y:S02]  /*6db0*/  ISETP.GE.AND P2, PT, R250, UR17, PT ;  /* 0x00000011fa007c0c */ /* 0x000fe4000bf46270 */
[----:B------:R-:W-:Y:S02]  /*6dc0*/  ISETP.NE.U32.AND P1, PT, R119, RZ, PT ;  /* 0x000000ff7700720c */ /* 0x000fe40003f25070 */
[----:B------:R-:W-:Y:S01]  /*6dd0*/  IADD3.X R119, PT, PT, R183, UR75, RZ, P6, !PT ;  /* 0x0000004bb7777c10 */ /* 0x000fe2000b7fe4ff */
[----:B------:R3:W-:Y:S01]  /*6de0*/  LDGSTS.E [R24+0x8008], desc[UR38][R106.64], P4 ;  /* 0x080080006a187fae */ /* 0x0007e2000a1a1026 */
[----:B-1----:R-:W-:-:S02]  /*6df0*/  IADD3.X R23, PT, PT, R175, UR75, RZ, P5, !PT ;  /* 0x0000004baf177c10 */ /* 0x002fc4000affe4ff */
[----:B------:R-:W-:Y:S02]  /*6e00*/  IADD3 R80, P6, PT, R166, UR73, RZ ;  /* 0x00000049a6507c10 */ /* 0x000fe4000ffde0ff */
[----:B------:R-:W-:Y:S02]  /*6e10*/  ISETP.GE.AND P5, PT, R234, UR17, PT ;  /* 0x00000011ea007c0c */ /* 0x000fe4000bfa6270 */
[----:B------:R-:W-:Y:S02]  /*6e20*/  SEL R121, RZ, 0x4, P2 ;  /* 0x00000004ff797807 */ /* 0x000fe40001000000 */
[----:B------:R-:W-:Y:S01]  /*6e30*/  IADD3 R84, P2, PT, R158, UR73, RZ ;  /* 0x000000499e547c10 */ /* 0x000fe2000ff5e0ff */
[----:B------:R3:W-:Y:S01]  /*6e40*/  LDGSTS.E [R24+0xa000], desc[UR38][R76.64], P1 ;  /* 0x0a0000004c187fae */ /* 0x0007e200089a1026 */
[----:B------:R-:W-:Y:S02]  /*6e50*/  IADD3.X R81, PT, PT, R167, UR75, RZ, P6, !PT ;  /* 0x0000004ba7517c10 */ /* 0x000fe4000b7fe4ff */
[----:B------:R-:W-:-:S02]  /*6e60*/  SEL R120, RZ, 0x4, P5 ;  /* 0x00000004ff787807 */ /* 0x000fc40002800000 */
[----:B------:R-:W-:Y:S02]  /*6e70*/  IADD3 R86, P6, PT, R86, UR73, RZ ;  /* 0x0000004956567c10 */ /* 0x000fe4000ffde0ff */
[----:B------:R-:W-:Y:S02]  /*6e80*/  PLOP3.LUT P5, PT, PT, PT, UP3, 0x80, 0x8 ;  /* 0x000000000008781c */ /* 0x000fe40003faf038 */
[----:B------:R-:W-:Y:S02]  /*6e90*/  IADD3.X R85, PT, PT, R159, UR75, RZ, P2, !PT ;  /* 0x0000004b9f557c10 */ /* 0x000fe400097fe4ff */
[----:B------:R-:W-:Y:S01]  /*6ea0*/  PLOP3.LUT P2, PT, PT, PT, UP3, 0x80, 0x8 ;  /* 0x000000000008781c */ /* 0x000fe20003f4f038 */
[----:B------:R-:W-:Y:S01]  /*6eb0*/  UISETP.GE.AND UP3, UPT, UR12, 0x80, UPT ;  /* 0x000000800c00788c */ /* 0x000fe2000bf66270 */
[----:B------:R-:W-:Y:S02]  /*6ec0*/  IADD3.X R87, PT, PT, R87, UR75, RZ, P6, !PT ;  /* 0x0000004b57577c10 */ /* 0x000fe4000b7fe4ff */
[----:B------:R-:W-:-:S02]  /*6ed0*/  SEL R120, R120, RZ, P5 ;  /* 0x000000ff78787207 */ /* 0x000fc40002800000 */
[----:B------:R-:W-:Y:S02]  /*6ee0*/  IADD3 R62, P6, PT, R62, UR73, RZ ;  /* 0x000000493e3e7c10 */ /* 0x000fe4000ffde0ff */
[----:B------:R-:W-:Y:S02]  /*6ef0*/  SEL R121, R121, RZ, P2 ;  /* 0x000000ff79797207 */ /* 0x000fe40001000000 */
[----:B------:R-:W-:Y:S02]  /*6f00*/  ISETP.NE.U32.AND P2, PT, R120, RZ, PT ;  /* 0x000000ff7800720c */ /* 0x000fe40003f45070 */
[----:B------:R-:W-:Y:S02]  /*6f10*/  IADD3.X R63, PT, PT, R63, UR75, RZ, P6, !PT ;  /* 0x0000004b3f3f7c10 */ /* 0x000fe4000b7fe4ff */
[----:B------:R-:W-:Y:S02]  /*6f20*/  ISETP.NE.U32.AND P6, PT, R121, RZ, PT ;  /* 0x000000ff7900720c */ /* 0x000fe40003fc5070 */
[----:B------:R-:W-:-:S04]  /*6f30*/  IADD3 R70, P5, PT, R70, UR73, RZ ;  /* 0x0000004946467c10 */ /* 0x000fc8000ffbe0ff */
[----:B------:R-:W-:Y:S02]  /*6f40*/  IADD3.X R71, PT, PT, R71, UR75, RZ, P5, !PT ;  /* 0x0000004b47477c10 */ /* 0x000fe4000affe4ff */
[----:B------:R-:W-:Y:S01]  /*6f50*/  IADD3 R54, P5, PT, R54, UR73, RZ ;  /* 0x0000004936367c10 */ /* 0x000fe2000ffbe0ff */
[----:B------:R3:W-:Y:S03]  /*6f60*/  LDGSTS.E [R24+0xa008], desc[UR38][R18.64], P2 ;  /* 0x0a00800012187fae */ /* 0x0007e600091a1026 */
[----:B------:R-:W-:Y:S01]  /*6f70*/  IADD3.X R55, PT, PT, R55, UR75, RZ, P5, !PT ;  /* 0x0000004b37377c10 */ /* 0x000fe2000affe4ff */
[----:B------:R-:W0:Y:S04]  /*6f80*/  LDGDEPBAR ;  /* 0x00000000000079af */ /* 0x000e280000000000 */
        /* <DEDUP_REMOVED lines=32> */
[----:B------:R-:W0:Y:S01]  /*7190*/  LDGDEPBAR ;  /* 0x00000000000079af */ /* 0x000e220000000000 */
[----:B------:R-:W-:Y:S05]  /*71a0*/  BRA.U !UP3, `(.L_x_7) ;  /* 0x000000310b547547 */ /* 0x000fea000b800000 */
[----:B---3--:R-:W-:Y:S01]  /*71b0*/  SHF.R.S32.HI R62, RZ, 0x1f, R5 ;  /* 0x0000001fff3e7819 */ /* 0x008fe20000011405 */
[----:B------:R-:W1:Y:S01]  /*71c0*/  LDCU.128 UR4, c[0x0][0x380] ;  /* 0x00007000ff0477ac */ /* 0x000e620008000c00 */
[C---:B------:R-:W-:Y:S01]  /*71d0*/  IADD3 R138, P6, PT, R5.reuse, R205, RZ ;  /* 0x000000cd058a7210 */ /* 0x040fe20007fde0ff */
[----:B------:R-:W-:Y:S01]  /*71e0*/  IMAD R85, R234, UR16, RZ ;  /* 0x00000010ea557c24 */ /* 0x000fe2000f8e02ff */
[----:B------:R-:W-:Y:S01]  /*71f0*/  IADD3 R136, P1, PT, R5, R50, RZ ;  /* 0x0000003205887210 */ /* 0x000fe20007f3e0ff */
[----:B------:R-:W-:Y:S01]  /*7200*/  IMAD R87, R235, UR16, RZ ;  /* 0x00000010eb577c24 */ /* 0x000fe2000f8e02ff */
[C---:B------:R-:W-:Y:S01]  /*7210*/  IADD3 R158, P3, PT, R5.reuse, R33, RZ ;  /* 0x00000021059e7210 */ /* 0x040fe20007f7e0ff */
[----:B------:R-:W-:Y:S01]  /*7220*/  IMAD R89, R236, UR16, RZ ;  /* 0x00000010ec597c24 */ /* 0x000fe2000f8e02ff */
[----:B------:R-:W-:Y:S01]  /*7230*/  IADD3 R155, P4, PT, R5, R203, RZ ;  /* 0x000000cb059b7210 */ /* 0x000fe20007f9e0ff */
[----:B------:R-:W-:Y:S01]  /*7240*/  IMAD R91, R237, UR16, RZ ;  /* 0x00000010ed5b7c24 */ /* 0x000fe2000f8e02ff */
[-C--:B------:R-:W-:Y:S01]  /*7250*/  LEA.HI.X.SX32 R139, R205, R62.reuse, 0x1, P6 ;  /* 0x0000003ecd8b7211 */ /* 0x080fe200030f0eff */
[----:B------:R-:W-:Y:S01]  /*7260*/  IMAD R93, R238, UR16, RZ ;  /* 0x00000010ee5d7c24 */ /* 0x000fe2000f8e02ff */
[----:B------:R-:W-:Y:S01]  /*7270*/  LEA.HI.X.SX32 R137, R50, R62, 0x1, P1 ;  /* 0x0000003e32897211 */ /* 0x000fe200008f0eff */
[----:B------:R-:W-:Y:S01]  /*7280*/  IMAD R95, R239, UR16, RZ ;  /* 0x00000010ef5f7c24 */ /* 0x000fe2000f8e02ff */
        /* <DEDUP_REMOVED lines=8> */
[----:B------:R-:W-:Y:S01]  /*7310*/  LEA.HI.X.SX32 R133, R33, R62, 0x1, P3 ;  /* 0x0000003e21857211 */ /* 0x000fe200018f0eff */
[----:B------:R-:W-:Y:S01]  /*7320*/  IMAD R105, R244, UR16, RZ ;  /* 0x00000010f4697c24 */ /* 0x000fe2000f8e02ff */
[----:B------:R-:W-:Y:S01]  /*7330*/  IADD3 R19, P3, PT, R5, R48, RZ ;  /* 0x0000003005137210 */ /* 0x000fe20007f7e0ff */
[----:B------:R-:W-:Y:S01]  /*7340*/  IMAD R107, R245, UR16, RZ ;  /* 0x00000010f56b7c24 */ /* 0x000fe2000f8e02ff */
[-C--:B------:R-:W-:Y:S01]  /*7350*/  LEA.HI.X.SX32 R203, R203, R62.reuse, 0x1, P4 ;  /* 0x0000003ecbcb7211 */ /* 0x080fe200020f0eff */
[----:B------:R-:W-:Y:S01]  /*7360*/  IMAD R109, R230, UR16, RZ ;  /* 0x00000010e66d7c24 */ /* 0x000fe2000f8e02ff */
[----:B------:R-:W-:Y:S01]  /*7370*/  LEA.HI.X.SX32 R135, R42, R62, 0x1, P2 ;  /* 0x0000003e2a877211 */ /* 0x000fe200010f0eff */
[----:B------:R-:W-:Y:S01]  /*7380*/  IMAD R111, R231, UR16, RZ ;  /* 0x00000010e76f7c24 */ /* 0x000fe2000f8e02ff */
[----:B------:R-:W-:Y:S01]  /*7390*/  IADD3 R18, P4, PT, R5, R40, RZ ;  /* 0x0000002805127210 */ /* 0x000fe20007f9e0ff */
[----:B------:R-:W-:Y:S01]  /*73a0*/  IMAD R113, R232, UR16, RZ ;  /* 0x00000010e8717c24 */ /* 0x000fe2000f8e02ff */
[-C--:B------:R-:W-:Y:S01]  /*73b0*/  LEA.HI.X.SX32 R161, R49, R62.reuse, 0x1, P5 ;  /* 0x0000003e31a17211 */ /* 0x080fe200028f0eff */
[----:B-1----:R-:W-:Y:S01]  /*73c0*/  UIMAD.WIDE.U32 UR8, UR15, 0xc, UR6 ;  /* 0x0000000c0f0878a5 */ /* 0x002fe2000f8e0006 */
[-C--:B------:R-:W-:Y:S01]  /*73d0*/  LEA.HI.X.SX32 R160, R41, R62.reuse, 0x1, P6 ;  /* 0x0000003e29a07211 */ /* 0x080fe200030f0eff */
[----:B------:R-:W-:Y:S01]  /*73e0*/  USHF.R.S32.HI UR7, URZ, 0x1f, UR12 ;  /* 0x0000001fff077899 */ /* 0x000fe2000801140c */
        /* <DEDUP_REMOVED lines=11> */
[----:B------:R-:W-:Y:S01]  /*74a0*/  ULEA.HI UR7, UR7, UR12, URZ, 0x6 ;  /* 0x0000000c07077291 */ /* 0x000fe2000f8f30ff */
[----:B------:R-:W-:Y:S01]  /*74b0*/  IADD3 R125, P3, PT, R5, R30, RZ ;  /* 0x0000001e057d7210 */ /* 0x000fe20007f7e0ff */
[----:B------:R-:W-:Y:S01]  /*74c0*/  UIMAD.WIDE.U32 UR14, UR14, 0xc, UR4 ;  /* 0x0000000c0e0e78a5 */ /* 0x000fe2000f8e0004 */
[-C--:B------:R-:W-:Y:S01]  /*74d0*/  LEA.HI.X.SX32 R156, R40, R62.reuse, 0x1, P4 ;  /* 0x0000003e289c7211 */ /* 0x080fe200020f0eff */
[----:B------:R-:W-:Y:S01]  /*74e0*/  USHF.R.S32.HI UR7, URZ, 0x6, UR7 ;  /* 0x00000006ff077899 */ /* 0x000fe20008011407 */
[-C--:B------:R-:W-:Y:S01]  /*74f0*/  LEA.HI.X.SX32 R199, R199, R62.reuse, 0x1, P2 ;  /* 0x0000003ec7c77211 */ /* 0x080fe200010f0eff */
[----:B------:R-:W-:Y:S01]  /*7500*/  UIMAD UR10, UR10, 0xc, URZ ;  /* 0x0000000c0a0a78a4 */ /* 0x000fe2000f8e02ff */
[----:B------:R-:W-:Y:S01]  /*7510*/  IADD3 R33, P4, PT, R5, R149, RZ ;  /* 0x0000009505217210 */ /* 0x000fe20007f9e0ff */
[----:B------:R-:W-:Y:S01]  /*7520*/  UISETP.LT.AND UP3, UPT, UR7, 0x2, UPT ;  /* 0x000000020700788c */ /* 0x000fe2000bf61270 */
[-C--:B------:R-:W-:Y:S01]  /*7530*/  LEA.HI.X.SX32 R154, R31, R62.reuse, 0x1, P5 ;  /* 0x0000003e1f9a7211 */ /* 0x080fe200028f0eff */
[----:B------:R-:W-:Y:S01]  /*7540*/  UIMAD UR13, UR13, 0xc, URZ ;  /* 0x0000000c0d0d78a4 */ /* 0x000fe2000f8e02ff */
[-C--:B------:R-:W-:Y:S01]  /*7550*/  LEA.HI.X.SX32 R196, R196, R62.reuse, 0x1, P6 ;  /* 0x0000003ec4c47211 */ /* 0x080fe200030f0eff */
[----:B------:R-:W-:Y:S01]  /*7560*/  USEL UR69, UR7, 0x2, !UP3 ;  /* 0x0000000207457887 */ /* 0x000fe2000d800000 */
[----:B------:R-:W-:Y:S01]  /*7570*/  LEA.HI.X.SX32 R152, R47, R62, 0x1, P1 ;  /* 0x0000003e2f987211 */ /* 0x000fe200008f0eff */
[----:B------:R-:W-:Y:S01]  /*7580*/  IMAD.MOV.U32 R122, RZ, RZ, RZ ;  /* 0x000000ffff7a7224 */ /* 0x000fe200078e00ff */
[C---:B------:R-:W-:Y:S01]  /*7590*/  IADD3 R127, P2, PT, R5.reuse, R39, RZ ;  /* 0x00000027057f7210 */ /* 0x040fe20007f5e0ff */
[----:B------:R-:W-:Y:S01]  /*75a0*/  UIADD3 UR32, UPT, UPT, UR32, -0xc0, URZ ;  /* 0xffffff4020207890 */ /* 0x000fe2000fffe0ff */
[C---:B------:R-:W-:Y:S01]  /*75b0*/  IADD3 R32, P5, PT, R5.reuse, R46, RZ ;  /* 0x0000002e05207210 */ /* 0x040fe20007fbe0ff */
[----:B------:R-:W-:Y:S01]  /*75c0*/  UMOV UR34, 0x1 ;  /* 0x0000000100227882 */ /* 0x000fe20000000000 */
[C---:B------:R-:W-:Y:S01]  /*75d0*/  IADD3 R34, P6, PT, R5.reuse, R38, RZ ;  /* 0x0000002605227210 */ /* 0x040fe20007fde0ff */
[----:B------:R-:W-:Y:S01]  /*75e0*/  UMOV UR35, 0x2 ;  /* 0x0000000200237882 */ /* 0x000fe20000000000 */
[----:B------:R-:W-:Y:S01]  /*75f0*/  IADD3 R41, P1, PT, R5, R29, RZ ;  /* 0x0000001d05297210 */ /* 0x000fe20007f3e0ff */
[----:B------:R-:W-:Y:S01]  /*7600*/  UMOV UR4, URZ ;  /* 0x000000ff00047c82 */ /* 0x000fe20008000000 */
[-C--:B------:R-:W-:Y:S01]  /*7610*/  LEA.HI.X.SX32 R150, R30, R62.reuse, 0x1, P3 ;  /* 0x0000003e1e967211 */ /* 0x080fe200018f0eff */
[----:B------:R-:W-:Y:S01]  /*7620*/  UMOV UR5, URZ ;  /* 0x000000ff00057c82 */ /* 0x000fe20008000000 */
[-C--:B------:R-:W-:Y:S01]  /*7630*/  LEA.HI.X.SX32 R30, R149, R62.reuse, 0x1, P4 ;  /* 0x0000003e951e7211 */ /* 0x080fe200020f0eff */
[----:B------:R-:W-:Y:S01]  /*7640*/  UMOV UR6, URZ ;  /* 0x000000ff00067c82 */ /* 0x000fe20008000000 */
[-C--:B------:R-:W-:Y:S01]  /*7650*/  LEA.HI.X.SX32 R25, R39, R62.reuse, 0x1, P2 ;  /* 0x0000003e27197211 */ /* 0x080fe200010f0eff */
[----:B------:R-:W-:Y:S01]  /*7660*/  UIADD3 UR36, UPT, UPT, UR9, UR10, URZ ;  /* 0x0000000a09247290 */ /* 0x000fe2000fffe0ff */
[----:B------:R-:W-:Y:S01]  /*7670*/  IADD3 R40, P3, PT, R5, R45, RZ ;  /* 0x0000002d05287210 */ /* 0x000fe20007f7e0ff */
[----:B------:R-:W-:Y:S01]  /*7680*/  UIADD3 UR37, UPT, UPT, UR15, UR13, URZ ;  /* 0x0000000d0f257290 */ /* 0x000fe2000fffe0ff */
[-C--:B------:R-:W-:Y:S01]  /*7690*/  LEA.HI.X.SX32 R31, R46, R62.reuse, 0x1, P5 ;  /* 0x0000003e2e1f7211 */ /* 0x080fe200028f0eff */
[----:B------:R-:W-:Y:S01]  /*76a0*/  UIADD3 UR68, UPT, UPT, UR7, -0x3, URZ ;  /* 0xfffffffd07447890 */ /* 0x000fe2000fffe0ff */
[-C--:B------:R-:W-:Y:S01]  /*76b0*/  LEA.HI.X.SX32 R149, R38, R62.reuse, 0x1, P6 ;  /* 0x0000003e26957211 */ /* 0x080fe200030f0eff */
[----:B------:R-:W-:Y:S01]  /*76c0*/  UIADD3 UR69, UPT, UPT, UR69, -0x1, URZ ;  /* 0xffffffff45457890 */ /* 0x000fe2000fffe0ff */
[----:B------:R-:W-:Y:S01]  /*76d0*/  LEA.HI.X.SX32 R129, R29, R62, 0x1, P1 ;  /* 0x0000003e1d817211 */ /* 0x000fe200008f0eff */
[----:B------:R-:W-:Y:S01]  /*76e0*/  UMOV UR72, UR8 ;  /* 0x0000000800487c82 */ /* 0x000fe20008000000 */
[C---:B------:R-:W-:Y:S01]  /*76f0*/  IADD3 R39, P2, PT, R5.reuse, R53, RZ ;  /* 0x0000003505277210 */ /* 0x040fe20007f5e0ff */
[----:B------:R-:W-:Y:S01]  /*7700*/  UMOV UR74, UR14 ;  /* 0x0000000e004a7c82 */ /* 0x000fe20008000000 */
[----:B------:R-:W-:-:S02]  /*7710*/  IADD3 R42, P4, PT, R5, R37, RZ ;  /* 0x00000025052a7210 */ /* 0x000fc40007f9e0ff */
[C---:B------:R-:W-:Y:S02]  /*7720*/  IADD3 R47, P5, PT, R5.reuse, R28, RZ ;  /* 0x0000001c052f7210 */ /* 0x040fe40007fbe0ff */
[C---:B------:R-:W-:Y:S02]  /*7730*/  IADD3 R46, P6, PT, R5.reuse, R52, RZ ;  /* 0x00000034052e7210 */ /* 0x040fe40007fde0ff */
[----:B------:R-:W-:Y:S02]  /*7740*/  IADD3 R48, P1, PT, R5, R44, RZ ;  /* 0x0000002c05307210 */ /* 0x000fe40007f3e0ff */
[-C--:B------:R-:W-:Y:S02]  /*7750*/  LEA.HI.X.SX32 R128, R45, R62.reuse, 0x1, P3 ;  /* 0x0000003e2d807211 */ /* 0x080fe400018f0eff */
[-C--:B------:R-:W-:Y:S02]  /*7760*/  LEA.HI.X.SX32 R38, R53, R62.reuse, 0x1, P2 ;  /* 0x0000003e35267211 */ /* 0x080fe400010f0eff */
[----:B------:R-:W-:-:S02]  /*7770*/  LEA.HI.X.SX32 R126, R37, R62, 0x1, P4 ;  /* 0x0000003e257e7211 */ /* 0x000fc400020f0eff */
[-C--:B------:R-:W-:Y:S01]  /*7780*/  LEA.HI.X.SX32 R124, R28, R62.reuse, 0x1, P5 ;  /* 0x0000003e1c7c7211 */ /* 0x080fe200028f0eff */
[----:B------:R-:W-:Y:S01]  /*7790*/  IMAD.SHL.U32 R28, R125, 0x4, RZ ;  /* 0x000000047d1c7824 */ /* 0x000fe200078e00ff */
[-C--:B------:R-:W-:Y:S02]  /*77a0*/  LEA.HI.X.SX32 R45, R52, R62.reuse, 0x1, P6 ;  /* 0x0000003e342d7211 */ /* 0x080fe400030f0eff */
[----:B------:R-:W-:Y:S01]  /*77b0*/  LEA.HI.X.SX32 R49, R44, R62, 0x1, P1 ;  /* 0x0000003e2c317211 */ /* 0x000fe200008f0eff */
[----:B------:R-:W-:Y:S01]  /*77c0*/  IMAD.SHL.U32 R44, R47, 0x4, RZ ;  /* 0x000000042f2c7824 */ /* 0x000fe200078e00ff */
[C---:B------:R-:W-:Y:S02]  /*77d0*/  IADD3 R50, P2, PT, R5.reuse, R36, RZ ;  /* 0x0000002405327210 */ /* 0x040fe40007f5e0ff */
[C---:B------:R-:W-:Y:S02]  /*77e0*/  IADD3 R53, P3, PT, R5.reuse, R27, RZ ;  /* 0x0000001b05357210 */ /* 0x040fe40007f7e0ff */
[----:B------:R-:W-:-:S02]  /*77f0*/  IADD3 R54, P4, PT, R5, R43, RZ ;  /* 0x0000002b05367210 */ /* 0x000fc40007f9e0ff */
[C---:B------:R-:W-:Y:S02]  /*7800*/  IADD3 R56, P5, PT, R5.reuse, R35, RZ ;  /* 0x0000002305387210 */ /* 0x040fe40007fbe0ff */
[C---:B------:R-:W-:Y:S02]  /*7810*/  IADD3 R58, P6, PT, R5.reuse, R26, RZ ;  /* 0x0000001a053a7210 */ /* 0x040fe40007fde0ff */
[----:B------:R-:W-:Y:S02]  /*7820*/  IADD3 R60, P1, PT, R5, R17, RZ ;  /* 0x00000011053c7210 */ /* 0x000fe40007f3e0ff */
[-C--:B------:R-:W-:Y:S01]  /*7830*/  LEA.HI.X.SX32 R52, R36, R62.reuse, 0x1, P2 ;  /* 0x0000003e24347211 */ /* 0x080fe200010f0eff */
[----:B------:R-:W-:Y:S01]  /*7840*/  IMAD.SHL.U32 R36, R41, 0x4, RZ ;  /* 0x0000000429247824 */ /* 0x000fe200078e00ff */
[-C--:B------:R-:W-:Y:S02]  /*7850*/  LEA.HI.X.SX32 R51, R27, R62.reuse, 0x1, P3 ;  /* 0x0000003e1b337211 */ /* 0x080fe400018f0eff */
[----:B------:R-:W-:-:S02]  /*7860*/  LEA.HI.X.SX32 R123, R43, R62, 0x1, P4 ;  /* 0x0000003e2b7b7211 */ /* 0x000fc400020f0eff */
[-C--:B------:R-:W-:Y:S02]  /*7870*/  LEA.HI.X.SX32 R55, R35, R62.reuse, 0x1, P5 ;  /* 0x0000003e23377211 */ /* 0x080fe400028f0eff */
[-C--:B------:R-:W-:Y:S02]  /*7880*/  LEA.HI.X.SX32 R57, R26, R62.reuse, 0x1, P6 ;  /* 0x0000003e1a397211 */ /* 0x080fe400030f0eff */
[----:B------:R-:W-:Y:S02]  /*7890*/  LEA.HI.X.SX32 R59, R17, R62, 0x1, P1 ;  /* 0x0000003e113b7211 */ /* 0x000fe400008f0eff */
[----:B------:R-:W-:Y:S02]  /*78a0*/  SHF.R.S32.HI R26, RZ, 0x1f, R4 ;  /* 0x0000001fff1a7819 */ /* 0x000fe40000011404 */
[C---:B------:R-:W-:Y:S02]  /*78b0*/  IADD3 R62, P1, PT, R4.reuse, R6, RZ ;  /* 0x00000006043e7210 */ /* 0x040fe40007f3e0ff */
[----:B------:R-:W-:-:S02]  /*78c0*/  IADD3 R64, P2, PT, R4, R7, RZ ;  /* 0x0000000704407210 */ /* 0x000fc40007f5e0ff */
[----:B------:R-:W-:Y:S02]  /*78d0*/  IADD3 R66, P3, PT, R4, R8, RZ ;  /* 0x0000000804427210 */ /* 0x000fe40007f7e0ff */
[-C--:B------:R-:W-:Y:S01]  /*78e0*/  LEA.HI.X.SX32 R61, R6, R26.reuse, 0x1, P1 ;  /* 0x0000001a063d7211 */ /* 0x080fe200008f0eff */
[----:B------:R-:W-:Y:S01]  /*78f0*/  IMAD.SHL.U32 R6, R155, 0x4, RZ ;  /* 0x000000049b067824 */ /* 0x000fe200078e00ff */
[-C--:B------:R-:W-:Y:S02]  /*7900*/  LEA.HI.X.SX32 R63, R7, R26.reuse, 0x1, P2 ;  /* 0x0000001a073f7211 */ /* 0x080fe400010f0eff */
[----:B------:R-:W-:Y:S01]  /*7910*/  LEA.HI.X.SX32 R65, R8, R26, 0x1, P3 ;  /* 0x0000001a08417211 */ /* 0x000fe200018f0eff */
[----:B------:R-:W-:Y:S01]  /*7920*/  IMAD.SHL.U32 R8, R153, 0x4, RZ ;  /* 0x0000000499087824 */ /* 0x000fe200078e00ff */
[C---:B------:R-:W-:Y:S02]  /*7930*/  IADD3 R68, P4, PT, R4.reuse, R9, RZ ;  /* 0x0000000904447210 */ /* 0x040fe40007f9e0ff */
[----:B------:R-:W-:-:S02]  /*7940*/  IADD3 R74, P1, PT, R4, R12, RZ ;  /* 0x0000000c044a7210 */ /* 0x000fc40007f3e0ff */
[C---:B------:R-:W-:Y:S02]  /*7950*/  IADD3 R76, P2, PT, R4.reuse, R13, RZ ;  /* 0x0000000d044c7210 */ /* 0x040fe40007f5e0ff */
[----:B------:R-:W-:Y:S02]  /*7960*/  IADD3 R78, P3, PT, R4, R14, RZ ;  /* 0x0000000e044e7210 */ /* 0x000fe40007f7e0ff */
[-C--:B------:R-:W-:Y:S02]  /*7970*/  LEA.HI.X.SX32 R67, R9, R26.reuse, 0x1, P4 ;  /* 0x0000001a09437211 */ /* 0x080fe400020f0eff */
[-C--:B------:R-:W-:Y:S01]  /*7980*/  LEA.HI.X.SX32 R73, R12, R26.reuse, 0x1, P1 ;  /* 0x0000001a0c497211 */ /* 0x080fe200008f0eff */
[----:B------:R-:W-:Y:S01]  /*7990*/  IMAD.SHL.U32 R12, R23, 0x4, RZ ;  /* 0x00000004170c7824 */ /* 0x000fe200078e00ff */
[-C--:B------:R-:W-:Y:S02]  /*79a0*/  LEA.HI.X.SX32 R75, R13, R26.reuse, 0x1, P2 ;  /* 0x0000001a0d4b7211 */ /* 0x080fe400010f0eff */
[----:B------:R-:W-:Y:S01]  /*79b0*/  LEA.HI.X.SX32 R77, R14, R26, 0x1, P3 ;  /* 0x0000001a0e4d7211 */ /* 0x000fe200018f0eff */
[----:B------:R-:W-:Y:S01]  /*79c0*/  IMAD.SHL.U32 R14, R21, 0x4, RZ ;  /* 0x00000004150e7824 */ /* 0x000fe200078e00ff */
[----:B------:R-:W-:-:S02]  /*79d0*/  IADD3 R80, P4, PT, R4, R15, RZ ;  /* 0x0000000f04507210 */ /* 0x000fc40007f9e0ff */
[C---:B------:R-:W-:Y:S02]  /*79e0*/  IADD3 R86, P1, PT, R4.reuse, R85, RZ ;  /* 0x0000005504567210 */ /* 0x040fe40007f3e0ff */
[C---:B------:R-:W-:Y:S02]  /*79f0*/  IADD3 R88, P2, PT, R4.reuse, R87, RZ ;  /* 0x0000005704587210 */ /* 0x040fe40007f5e0ff */
[----:B------:R-:W-:Y:S02]  /*7a00*/  IADD3 R90, P3, PT, R4, R89, RZ ;  /* 0x00000059045a7210 */ /* 0x000fe40007f7e0ff */
[-C--:B------:R-:W-:Y:S02]  /*7a10*/  LEA.HI.X.SX32 R79, R15, R26.reuse, 0x1, P4 ;  /* 0x0000001a0f4f7211 */ /* 0x080fe400020f0eff */
[-C--:B------:R-:W-:Y:S02]  /*7a20*/  LEA.HI.X.SX32 R85, R85, R26.reuse, 0x1, P1 ;  /* 0x0000001a55557211 */ /* 0x080fe400008f0eff */
[----:B------:R-:W-:-:S02]  /*7a30*/  LEA.HI.X.SX32 R87, R87, R26, 0x1, P2 ;  /* 0x0000001a57577211 */ /* 0x000fc400010f0eff */
[-C--:B------:R-:W-:Y:S02]  /*7a40*/  LEA.HI.X.SX32 R89, R89, R26.reuse, 0x1, P3 ;  /* 0x0000001a59597211 */ /* 0x080fe400018f0eff */
[C---:B------:R-:W-:Y:S02]  /*7a50*/  IADD3 R92, P4, PT, R4.reuse, R91, RZ ;  /* 0x0000005b045c7210 */ /* 0x040fe40007f9e0ff */
[C---:B------:R-:W-:Y:S02]  /*7a60*/  IADD3 R94, P1, PT, R4.reuse, R93, RZ ;  /* 0x0000005d045e7210 */ /* 0x040fe40007f3e0ff */
[C---:B------:R-:W-:Y:S02]  /*7a70*/  IADD3 R96, P2, PT, R4.reuse, R95, RZ ;  /* 0x0000005f04607210 */ /* 0x040fe40007f5e0ff */
[----:B------:R-:W-:Y:S02]  /*7a80*/  IADD3 R98, P3, PT, R4, R97, RZ ;  /* 0x0000006104627210 */ /* 0x000fe40007f7e0ff */
[----:B------:R-:W-:-:S02]  /*7a90*/  LEA.HI.X.SX32 R91, R91, R26, 0x1, P4 ;  /* 0x0000001a5b5b7211 */ /* 0x000fc400020f0eff */
[-C--:B------:R-:W-:Y:S02]  /*7aa0*/  LEA.HI.X.SX32 R93, R93, R26.reuse, 0x1, P1 ;  /* 0x0000001a5d5d7211 */ /* 0x080fe400008f0eff */
[-C--:B------:R-:W-:Y:S02]  /*7ab0*/  LEA.HI.X.SX32 R95, R95, R26.reuse, 0x1, P2 ;  /* 0x0000001a5f5f7211 */ /* 0x080fe400010f0eff */
[----:B------:R-:W-:Y:S02]  /*7ac0*/  LEA.HI.X.SX32 R97, R97, R26, 0x1, P3 ;  /* 0x0000001a61617211 */ /* 0x000fe400018f0eff */
[C---:B------:R-:W-:Y:S02]  /*7ad0*/  IADD3 R70, P5, PT, R4.reuse, R10, RZ ;  /* 0x0000000a04467210 */ /* 0x040fe40007fbe0ff */
[C---:B------:R-:W-:Y:S02]  /*7ae0*/  IADD3 R100, P4, PT, R4.reuse, R99, RZ ;  /* 0x0000006304647210 */ /* 0x040fe40007f9e0ff */
[----:B------:R-:W-:-:S02]  /*7af0*/  IADD3 R102, P1, PT, R4, R101, RZ ;  /* 0x0000006504667210 */ /* 0x000fc40007f3e0ff */
[C---:B------:R-:W-:Y:S02]  /*7b00*/  IADD3 R104, P2, PT, R4.reuse, R103, RZ ;  /* 0x0000006704687210 */ /* 0x040fe40007f5e0ff */
[----:B------:R-:W-:Y:S02]  /*7b10*/  IADD3 R106, P3, PT, R4, R105, RZ ;  /* 0x00000069046a7210 */ /* 0x000fe40007f7e0ff */
[-C--:B------:R-:W-:Y:S01]  /*7b20*/  LEA.HI.X.SX32 R69, R10, R26.reuse, 0x1, P5 ;  /* 0x0000001a0a457211 */ /* 0x080fe200028f0eff */
[----:B------:R-:W-:Y:S01]  /*7b30*/  IMAD.SHL.U32 R10, R151, 0x4, RZ ;  /* 0x00000004970a7824 */ /* 0x000fe200078e00ff */
[-C--:B------:R-:W-:Y:S02]  /*7b40*/  LEA.HI.X.SX32 R99, R99, R26.reuse, 0x1, P4 ;  /* 0x0000001a63637211 */ /* 0x080fe400020f0eff */
[-C--:B------:R-:W-:Y:S02]  /*7b50*/  LEA.HI.X.SX32 R101, R101, R26.reuse, 0x1, P1 ;  /* 0x0000001a65657211 */ /* 0x080fe400008f0eff */
[----:B------:R-:W-:-:S02]  /*7b60*/  LEA.HI.X.SX32 R103, R103, R26, 0x1, P2 ;  /* 0x0000001a67677211 */ /* 0x000fc400010f0eff */
[----:B------:R-:W-:Y:S02]  /*7b70*/  LEA.HI.X.SX32 R105, R105, R26, 0x1, P3 ;  /* 0x0000001a69697211 */ /* 0x000fe400018f0eff */
[C---:B------:R-:W-:Y:S02]  /*7b80*/  IADD3 R72, P6, PT, R4.reuse, R11, RZ ;  /* 0x0000000b04487210 */ /* 0x040fe40007fde0ff */
[C---:B------:R-:W-:Y:S02]  /*7b90*/  IADD3 R82, P5, PT, R4.reuse, R16, RZ ;  /* 0x0000001004527210 */ /* 0x040fe40007fbe0ff */
[C---:B------:R-:W-:Y:S02]  /*7ba0*/  IADD3 R108, P4, PT, R4.reuse, R107, RZ ;  /* 0x0000006b046c7210 */ /* 0x040fe40007f9e0ff */
[C---:B------:R-:W-:Y:S02]  /*7bb0*/  IADD3 R110, P1, PT, R4.reuse, R109, RZ ;  /* 0x0000006d046e7210 */ /* 0x040fe40007f3e0ff */
[----:B------:R-:W-:-:S02]  /*7bc0*/  IADD3 R112, P2, PT, R4, R111, RZ ;  /* 0x0000006f04707210 */ /* 0x000fc40007f5e0ff */
[----:B------:R-:W-:Y:S02]  /*7bd0*/  IADD3 R114, P3, PT, R4, R113, RZ ;  /* 0x0000007104727210 */ /* 0x000fe40007f7e0ff */
[-C--:B------:R-:W-:Y:S02]  /*7be0*/  LEA.HI.X.SX32 R71, R11, R26.reuse, 0x1, P6 ;  /* 0x0000001a0b477211 */ /* 0x080fe400030f0eff */
        /* <DEDUP_REMOVED lines=11> */
[----:B------:R-:W-:Y:S01]  /*7ca0*/  IADD3 R132, P5, PT, R4, R131, RZ ;  /* 0x0000008304847210 */ /* 0x000fe20007fbe0ff */
[----:B------:R-:W-:Y:S01]  /*7cb0*/  IMAD.SHL.U32 R4, R158, 0x4, RZ ;  /* 0x000000049e047824 */ /* 0x000fe200078e00ff */
[-C--:B------:R-:W-:Y:S02]  /*7cc0*/  LEA.HI.X.SX32 R83, R220, R26.reuse, 0x1, P6 ;  /* 0x0000001adc537211 */ /* 0x080fe400030f0eff */
[-C--:B------:R-:W-:Y:S02]  /*7cd0*/  LEA.HI.X.SX32 R115, R115, R26.reuse, 0x1, P4 ;  /* 0x0000001a73737211 */ /* 0x080fe400020f0eff */
[-C--:B------:R-:W-:Y:S02]  /*7ce0*/  LEA.HI.X.SX32 R117, R117, R26.reuse, 0x1, P1 ;  /* 0x0000001a75757211 */ /* 0x080fe400008f0eff */
[-C--:B------:R-:W-:Y:S02]  /*7cf0*/  LEA.HI.X.SX32 R119, R119, R26.reuse, 0x1, P2 ;  /* 0x0000001a77777211 */ /* 0x080fe400010f0eff */
[----:B------:R-:W-:-:S02]  /*7d00*/  LEA.HI.X.SX32 R121, R121, R26, 0x1, P3 ;  /* 0x0000001a79797211 */ /* 0x000fc400018f0eff */
[----:B------:R-:W-:Y:S01]  /*7d10*/  LEA.HI.X.SX32 R131, R131, R26, 0x1, P5 ;  /* 0x0000001a83837211 */ /* 0x000fe200028f0eff */
[----:B------:R-:W-:Y:S01]  /*7d20*/  IMAD.SHL.U32 R26, R127, 0x4, RZ ;  /* 0x000000047f1a7824 */ /* 0x000fe200078e00ff */
[----:B------:R-:W-:Y:S02]  /*7d30*/  SHF.L.U64.HI R43, R47, 0x2, R124 ;  /* 0x000000022f2b7819 */ /* 0x000fe4000001027c */
[C---:B------:R-:W-:Y:S01]  /*7d40*/  SHF.L.U64.HI R47, R48.reuse, 0x2, R49 ;  /* 0x00000002302f7819 */ /* 0x040fe20000010231 */
[----:B------:R-:W-:Y:S01]  /*7d50*/  IMAD.SHL.U32 R48, R48, 0x4, RZ ;  /* 0x0000000430307824 */ /* 0x000fe200078e00ff */
[C---:B------:R-:W-:Y:S01]  /*7d60*/  SHF.L.U64.HI R29, R33.reuse, 0x2, R30 ;  /* 0x00000002211d7819 */ /* 0x040fe2000001021e */
[----:B------:R-:W-:Y:S01]  /*7d70*/  IMAD.SHL.U32 R30, R33, 0x4, RZ ;  /* 0x00000004211e7824 */ /* 0x000fe200078e00ff */
[C---:B------:R-:W-:Y:S01]  /*7d80*/  SHF.L.U64.HI R37, R39.reuse, 0x2, R38 ;  /* 0x0000000227257819 */ /* 0x040fe20000010226 */
[----:B------:R-:W-:Y:S01]  /*7d90*/  IMAD.SHL.U32 R38, R39, 0x4, RZ ;  /* 0x0000000427267824 */ /* 0x000fe200078e00ff */
[C---:B------:R-:W-:Y:S01]  /*7da0*/  SHF.L.U64.HI R49, R50.reuse, 0x2, R52 ;  /* 0x0000000232317819 */ /* 0x040fe20000010234 */
[----:B------:R-:W-:Y:S01]  /*7db0*/  IMAD.SHL.U32 R52, R53, 0x4, RZ ;  /* 0x0000000435347824 */ /* 0x000fe200078e00ff */
[----:B------:R-:W-:Y:S01]  /*7dc0*/  SHF.L.U64.HI R11, R23, 0x2, R159 ;  /* 0x00000002170b7819 */ /* 0x000fe2000001029f */
[----:B------:R-:W-:Y:S01]  /*7dd0*/  IMAD.SHL.U32 R50, R50, 0x4, RZ ;  /* 0x0000000432327824 */ /* 0x000fe200078e00ff */
[----:B------:R-:W-:-:S02]  /*7de0*/  SHF.L.U64.HI R13, R21, 0x2, R199 ;  /* 0x00000002150d7819 */ /* 0x000fc400000102c7 */
[----:B------:R-:W-:Y:S02]  /*7df0*/  SHF.L.U64.HI R15, R19, 0x2, R157 ;  /* 0x00000002130f7819 */ /* 0x000fe4000001029d */
[----:B------:R-:W-:Y:S02]  /*7e00*/  SHF.L.U64.HI R35, R41, 0x2, R129 ;  /* 0x0000000229237819 */ /* 0x000fe40000010281 */
        /* <DEDUP_REMOVED lines=97> */
[----:B------:R-:W-:-:S02]  /*8420*/  SHF.L.U64.HI R133, R158, 0x2, R133 ;  /* 0x000000029e857819 */ /* 0x000fc40000010285 */
[----:B------:R-:W-:Y:S02]  /*8430*/  SHF.L.U64.HI R5, R155, 0x2, R203 ;  /* 0x000000029b057819 */ /* 0x000fe400000102cb */
[----:B------:R-:W-:Y:S02]  /*8440*/  SHF.L.U64.HI R7, R153, 0x2, R161 ;  /* 0x0000000299077819 */ /* 0x000fe400000102a1 */
[----:B------:R-:W-:Y:S02]  /*8450*/  SHF.L.U64.HI R9, R151, 0x2, R160 ;  /* 0x0000000297097819 */ /* 0x000fe400000102a0 */
[----:B------:R-:W-:Y:S02]  /*8460*/  SHF.L.U64.HI R25, R127, 0x2, R25 ;  /* 0x000000027f197819 */ /* 0x000fe40000010219 */
[----:B------:R-:W-:-:S07]  /*8470*/  SHF.L.U64.HI R27, R125, 0x2, R150 ;  /* 0x000000027d1b7819 */ /* 0x000fce0000010296 */
.L_x_10:
[----:B------:R-:W-:-:S04]  /*8480*/  DEPBAR.LE SB0, 0x2 ;  /* 0x000080800000791a */ /* 0x000fc80000000000 */
[----:B------:R-:W-:Y:S01]  /*8490*/  UIADD3 UR4, UPT, UPT, UR4, 0x1, URZ ;  /* 0x0000000104047890 */ /* 0x000fe2000fffe0ff */
[----:B------:R-:W-:Y:S01]  /*84a0*/  IMAD.U32 R122, R122, -0x80000000, RZ ;  /* 0x800000007a7a7824 */ /* 0x000fe200078e00ff */
[----:B------:R-:W-:Y:S02]  /*84b0*/  ULEA UR28, UR34, UR29, 0x3 ;  /* 0x0000001d221c7291 */ /* 0x000fe4000f8e18ff */
[----:B------:R-:W-:Y:S02]  /*84c0*/  UISETP.GT.AND UP3, UPT, UR4, 0x2, UPT ;  /* 0x000000020400788c */ /* 0x000fe4000bf64270 */
[----:B------:R-:W-:Y:S02]  /*84d0*/  UIADD3 UR28, UPT, UPT, UR28, 0x18000, URZ ;  /* 0x000180001c1c7890 */ /* 0x000fe4000fffe0ff */
[----:B------:R-:W-:Y:S01]  /*84e0*/  USEL UR4, UR4, URZ, !UP3 ;  /* 0x000000ff04047287 */ /* 0x000fe2000d800000 */
[----:B------:R-:W-:Y:S06]  /*84f0*/  BAR.SYNC.DEFER_BLOCKING 0x0 ;  /* 0x0000000000007b1d */ /* 0x000fec0000010000 */
[----:B--2---:R-:W-:Y:S05]  /*8500*/  BRA.U UP1, `(.L_x_8) ;  /* 0x00000005010c7547 */ /* 0x004fea000b800000 */
[----:B------:R-:W-:Y:S01]  /*8510*/  ULEA UR8, UR4, UR29, 0xe ;  /* 0x0000001d04087291 */ /* 0x000fe2000f8e70ff */
[----:B------:R-:W-:Y:S01]  /*8520*/  UMOV UR7, URZ ;  /* 0x000000ff00077c82 */ /* 0x000fe20008000000 */
[----:B------:R-:W-:Y:S02]  /*8530*/  UMOV UR22, UR28 ;  /* 0x0000001c00167c82 */ /* 0x000fe40008000000 */
[----:B------:R-:W-:Y:S02]  /*8540*/  USHF.R.U32.HI UR14, URZ, 0x4, UR8 ;  /* 0x00000004ff0e7899 */ /* 0x000fe40008011608 */
[----:B------:R-:W-:Y:S02]  /*8550*/  UIADD3 UR9, UPT, UPT, UR8, 0xc000, URZ ;  /* 0x0000c00008097890 */ /* 0x000fe4000fffe0ff */
[----:B------:R-:W-:Y:S02]  /*8560*/  USGXT.U32 UR14, UR14, 0xe ;  /* 0x0000000e0e0e789a */ /* 0x000fe40008000000 */
[----:B------:R-:W-:-:S02]  /*8570*/  USHF.R.U32.HI UR9, URZ, 0x4, UR9 ;  /* 0x00000004ff097899 */ /* 0x000fc40008011609 */
[----:B------:R-:W-:Y:S02]  /*8580*/  UIADD3 UR10, UP3, UPT, UR14, 0x2, URZ ;  /* 0x000000020e0a7890 */ /* 0x000fe4000ff7e0ff */
[----:B------:R-:W-:Y:S02]  /*8590*/  USGXT.U32 UR16, UR9, 0xe ;  /* 0x0000000e0910789a */ /* 0x000fe40008000000 */
[----:B------:R-:W-:Y:S02]  /*85a0*/  UIADD3.X UR11, UPT, UPT, UR7, 0x40004040, URZ, UP3, !UPT ;  /* 0x40004040070b7890 */ /* 0x000fe40009ffe4ff */
[----:B------:R-:W-:Y:S01]  /*85b0*/  UIADD3 UR20, UP3, UPT, UR16, 0x2, URZ ;  /* 0x0000000210147890 */ /* 0x000fe2000ff7e0ff */
[----:B------:R-:W-:Y:S01]  /*85c0*/  UMOV UR8, URZ ;  /* 0x000000ff00087c82 */ /* 0x000fe20008000000 */
[----:B------:R-:W-:Y:S02]  /*85d0*/  UIADD3 UR52, UP4, UPT, UR10, 0x2, URZ ;  /* 0x000000020a347890 */ /* 0x000fe4000ff9e0ff */
[----:B------:R-:W-:-:S02]  /*85e0*/  UIADD3.X UR21, UPT, UPT, UR8, 0x40004040, URZ, UP3, !UPT ;  /* 0x4000404008157890 */ /* 0x000fc40009ffe4ff */
[----:B------:R-:W-:Y:S02]  /*85f0*/  UIADD3 UR54, UP5, UPT, UR10, 0x4, URZ ;  /* 0x000000040a367890 */ /* 0x000fe4000ffbe0ff */
[----:B------:R-:W-:Y:S02]  /*8600*/  UIADD3 UR56, UP3, UPT, UR10, 0x1fe, URZ ;  /* 0x000001fe0a387890 */ /* 0x000fe4000ff7e0ff */
[----:B------:R-:W-:Y:S02]  /*8610*/  UIADD3 UR58, UP6, UPT, UR20, 0x2, URZ ;  /* 0x00000002143a7890 */ /* 0x000fe4000ffde0ff */
[----:B------:R-:W-:Y:S02]  /*8620*/  UIADD3.X UR53, UPT, UPT, UR11, URZ, URZ, UP4, !UPT ;  /* 0x000000ff0b357290 */ /* 0x000fe4000a7fe4ff */
[----:B------:R-:W-:Y:S02]  /*8630*/  UIADD3 UR60, UP4, UPT, UR10, 0x200, URZ ;  /* 0x000002000a3c7890 */ /* 0x000fe4000ff9e0ff */
[----:B------:R-:W-:-:S02]  /*8640*/  UIADD3.X UR55, UPT, UPT, UR11, URZ, URZ, UP5, !UPT ;  /* 0x000000ff0b377290 */ /* 0x000fc4000affe4ff */
[----:B------:R-:W-:Y:S02]  /*8650*/  UIADD3.X UR59, UPT, UPT, UR21, URZ, URZ, UP6, !UPT ;  /* 0x000000ff153b7290 */ /* 0x000fe4000b7fe4ff */
[----:B------:R-:W-:Y:S02]  /*8660*/  UIADD3 UR64, UP5, UPT, UR10, 0x202, URZ ;  /* 0x000002020a407890 */ /* 0x000fe4000ffbe0ff */
[----:B------:R-:W-:Y:S01]  /*8670*/  UIADD3.X UR57, UPT, UPT, UR11, URZ, URZ, UP3, !UPT ;  /* 0x000000ff0b397290 */ /* 0x000fe20009ffe4ff */
[----:B------:R-:W-:Y:S01]  /*8680*/  UMOV UR23, URZ ;  /* 0x000000ff00177c82 */ /* 0x000fe20008000000 */
[----:B------:R-:W-:Y:S02]  /*8690*/  UIADD3 UR62, UP6, UPT, UR20, 0x4, URZ ;  /* 0x00000004143e7890 */ /* 0x000fe4000ffde0ff */
[----:B------:R-:W-:Y:S01]  /*86a0*/  UIADD3 UR8, UP3, UPT, UR20, 0x1fe, URZ ;  /* 0x000001fe14087890 */ /* 0x000fe2000ff7e0ff */
[----:B------:R-:W-:Y:S01]  /*86b0*/  UMOV UR7, UR22 ;  /* 0x0000001600077c82 */ /* 0x000fe20008000000 */
[----:B------:R-:W-:-:S02]  /*86c0*/  UIADD3.X UR61, UPT, UPT, UR11, URZ, URZ, UP4, !UPT ;  /* 0x000000ff0b3d7290 */ /* 0x000fc4000a7fe4ff */
[----:B------:R-:W-:Y:S02]  /*86d0*/  UIADD3 UR22, UP4, UPT, UR20, 0x200, URZ ;  /* 0x0000020014167890 */ /* 0x000fe4000ff9e0ff */
[----:B------:R-:W-:Y:S02]  /*86e0*/  UIADD3.X UR65, UPT, UPT, UR11, URZ, URZ, UP5, !UPT ;  /* 0x000000ff0b417290 */ /* 0x000fe4000affe4ff */
[----:B------:R-:W-:Y:S02]  /*86f0*/  UIADD3.X UR63, UPT, UPT, UR21, URZ, URZ, UP6, !UPT ;  /* 0x000000ff153f7290 */ /* 0x000fe4000b7fe4ff */
[----:B------:R-:W-:Y:S02]  /*8700*/  UIADD3 UR24, UP5, UPT, UR20, 0x202, URZ ;  /* 0x0000020214187890 */ /* 0x000fe4000ffbe0ff */
[----:B------:R-:W-:Y:S02]  /*8710*/  UIADD3.X UR9, UPT, UPT, UR21, URZ, URZ, UP3, !UPT ;  /* 0x000000ff15097290 */ /* 0x000fe40009ffe4ff */
[----:B------:R-:W-:-:S02]  /*8720*/  UIADD3 UR66, UP6, UPT, UR10, 0x204, URZ ;  /* 0x000002040a427890 */ /* 0x000fc4000ffde0ff */
[----:B------:R-:W-:Y:S02]  /*8730*/  UIADD3 UR30, UP3, UPT, UR20, 0x204, URZ ;  /* 0x00000204141e7890 */ /* 0x000fe4000ff7e0ff */
[----:B------:R-:W-:Y:S02]  /*8740*/  UIADD3.X UR23, UPT, UPT, UR21, URZ, URZ, UP4, !UPT ;  /* 0x000000ff15177290 */ /* 0x000fe4000a7fe4ff */
[----:B------:R-:W-:Y:S01]  /*8750*/  UIADD3.X UR25, UPT, UPT, UR21, URZ, URZ, UP5, !UPT ;  /* 0x000000ff15197290 */ /* 0x000fe2000affe4ff */
[----:B------:R-:W-:Y:S01]  /*8760*/  UMOV UR18, 0x0 ;  /* 0x0000000000127882 */ /* 0x000fe20000000000 */
[----:B------:R-:W-:Y:S01]  /*8770*/  UMOV UR19, 0x4100910 ;  /* 0x0410091000137882 */ /* 0x000fe20000000000 */
[----:B------:R-:W-:Y:S01]  /*8780*/  UMOV UR15, 0x40004040 ;  /* 0x40004040000f7882 */ /* 0x000fe20000000000 */
[----:B------:R-:W-:Y:S01]  /*8790*/  UMOV UR17, 0x40004040 ;  /* 0x4000404000117882 */ /* 0x000fe20000000000 */
[----:B------:R-:W-:Y:S01]  /*87a0*/  UIADD3.X UR67, UPT, UPT, UR11, URZ, URZ, UP6, !UPT ;  /* 0x000000ff0b437290 */ /* 0x000fe2000b7fe4ff */
[----:B------:R1:W-:Y:S01]  /*87b0*/  UTCHMMA gdesc[UR14], gdesc[UR16], tmem[UR27], tmem[UR18], idesc[UR19], UPT ;  /* 0x00ff12100e0075ea */ /* 0x0003e2000b80001b */
[----:B------:R-:W-:Y:S01]  /*87c0*/  UIADD3.X UR31, UPT, UPT, UR21, URZ, URZ, UP3, !UPT ;  /* 0x000000ff151f7290 */ /* 0x000fe20009ffe4ff */
[----:B------:R-:W-:Y:S01]  /*87d0*/  UMOV UR12, 0x0 ;  /* 0x00000000000c7882 */ /* 0x000fe20000000000 */
[----:B------:R-:W-:Y:S01]  /*87e0*/  UMOV UR13, 0x4100910 ;  /* 0x04100910000d7882 */ /* 0x000fe20000000000 */
[----:B------:R-:W-:Y:S01]  /*87f0*/  UMOV UR46, 0x0 ;  /* 0x00000000002e7882 */ /* 0x000fe20000000000 */
[----:B------:R-:W-:Y:S01]  /*8800*/  UMOV UR47, 0x4100910 ;  /* 0x04100910002f7882 */ /* 0x000fe20000000000 */
        /* <DEDUP_REMOVED lines=19> */
.L_x_8:
[----:B------:R-:W2:Y:S01]  /*8940*/  SYNCS.PHASECHK.TRANS64.TRYWAIT P1, [UR33], R122 ;  /* 0x0000007aff0075a7 */ /* 0x000ea20008021121 */
[----:B------:R-:W-:Y:S01]  /*8950*/  UISETP.GE.AND UP4, UPT, UR6, UR68, UPT ;  /* 0x000000440600728c */ /* 0x000fe2000bf86270 */
[----:B-1----:R-:W-:Y:S01]  /*8960*/  UMOV UR7, UR5 ;  /* 0x0000000500077c82 */ /* 0x002fe20008000000 */
[----:B--2---:R-:W-:Y:S09]  /*8970*/  @!P1 BRA `(.L_x_9) ;  /* 0x0000002800e49947 */ /* 0x004ff20003800000 */
.L_x_16:
[C---:B------:R-:W-:Y:S01]  /*8980*/  ISETP.GE.AND P1, PT, R3.reuse, UR32, PT ;  /* 0x0000002003007c0c */ /* 0x040fe2000bf26270 */
[----:B------:R-:W-:Y:S01]  /*8990*/  BAR.SYNC.DEFER_BLOCKING 0x0 ;  /* 0x0000000000007b1d */ /* 0x000fe20000010000 */
[----:B------:R-:W-:Y:S01]  /*89a0*/  PLOP3.LUT P2, PT, PT, PT, UP4, 0x40, 0x4 ;  /* 0x000000000004781c */ /* 0x000fe20003f4e848 */
[----:B------:R-:W-:Y:S01]  /*89b0*/  UIADD3 UR35, UPT, UPT, UR35, 0x1, URZ ;  /* 0x0000000123237890 */ /* 0x000fe2000fffe0ff */
[----:B------:R-:W-:Y:S01]  /*89c0*/  SEL R122, RZ, 0x4, P1 ;  /* 0x00000004ff7a7807 */ /* 0x000fe20000800000 */
[----:B------:R-:W-:Y:S01]  /*89d0*/  UIADD3 UR34, UPT, UPT, UR34, 0x1, URZ ;  /* 0x0000000122227890 */ /* 0x000fe2000fffe0ff */
[----:B------:R-:W-:Y:S01]  /*89e0*/  LOP3.LUT R123, R3, 0x2, RZ, 0xfc, !PT ;  /* 0x00000002037b7812 */ /* 0x000fe200078efcff */
[----:B------:R-:W-:Y:S01]  /*89f0*/  UISETP.GT.AND UP3, UPT, UR35, 0x2, UPT ;  /* 0x000000022300788c */ /* 0x000fe2000bf64270 */
[----:B------:R-:W-:Y:S01]  /*8a00*/  SEL R122, R122, RZ, P2 ;  /* 0x000000ff7a7a7207 */ /* 0x000fe20001000000 */
[----:B------:R-:W-:Y:S01]  /*8a10*/  UIADD3 UR6, UPT, UPT, UR6, 0x1, URZ ;  /* 0x0000000106067890 */ /* 0x000fe2000fffe0ff */
[----:B------:R-:W-:Y:S01]  /*8a20*/  ISETP.GE.AND P2, PT, R123, UR32, PT ;  /* 0x000000207b007c0c */ /* 0x000fe2000bf46270 */
[----:B------:R-:W-:Y:S01]  /*8a30*/  USEL UR35, UR35, URZ, !UP3 ;  /* 0x000000ff23237287 */ /* 0x000fe2000d800000 */
[----:B------:R-:W-:Y:S01]  /*8a40*/  ISETP.GE.AND P3, PT, R233, UR32, PT ;  /* 0x00000020e9007c0c */ /* 0x000fe2000bf66270 */
[----:B------:R-:W-:Y:S01]  /*8a50*/  UISETP.GT.AND UP3, UPT, UR34, 0x1, UPT ;  /* 0x000000012200788c */ /* 0x000fe2000bf64270 */
[----:B------:R-:W-:Y:S01]  /*8a60*/  ISETP.NE.U32.AND P1, PT, R122, RZ, PT ;  /* 0x000000ff7a00720c */ /* 0x000fe20003f25070 */
[----:B------:R-:W-:Y:S01]  /*8a70*/  ULEA UR5, UR35, UR29, 0xe ;  /* 0x0000001d23057291 */ /* 0x000fe2000f8e70ff */
[----:B------:R-:W-:Y:S01]  /*8a80*/  PLOP3.LUT P4, PT, PT, PT, UP4, 0x40, 0x4 ;  /* 0x000000000004781c */ /* 0x000fe20003f8e848 */
[----:B------:R-:W-:Y:S01]  /*8a90*/  USEL UR34, UR34, URZ, !UP3 ;  /* 0x000000ff22227287 */ /* 0x000fe2000d800000 */
[----:B------:R-:W-:Y:S01]  /*8aa0*/  SEL R122, RZ, 0x4, P2 ;  /* 0x00000004ff7a7807 */ /* 0x000fe20001000000 */
[----:B------:R-:W-:Y:S01]  /*8ab0*/  UMOV UR33, UR28 ;  /* 0x0000001c00217c82 */ /* 0x000fe20008000000 */
[----:B------:R-:W-:Y:S01]  /*8ac0*/  PLOP3.LUT P5, PT, PT, PT, UP4, 0x40, 0x4 ;  /* 0x000000000004781c */ /* 0x000fe20003fae848 */
[----:B------:R-:W-:Y:S01]  /*8ad0*/  VIADD R129, R0, UR5 ;  /* 0x0000000500817c36 */ /* 0x000fe20008000000 */
[----:B------:R-:W-:-:S02]  /*8ae0*/  SEL R124, RZ, 0x4, P3 ;  /* 0x00000004ff7c7807 */ /* 0x000fc40001800000 */
[----:B------:R-:W-:Y:S02]  /*8af0*/  SEL R123, R122, RZ, P4 ;  /* 0x000000ff7a7b7207 */ /* 0x000fe40002000000 */
[----:B------:R-:W-:Y:S02]  /*8b00*/  IADD3 R122, P2, PT, R84, UR74, RZ ;  /* 0x0000004a547a7c10 */ /* 0x000fe4000ff5e0ff */
[----:B------:R-:W-:Y:S02]  /*8b10*/  SEL R124, R124, RZ, P5 ;  /* 0x000000ff7c7c7207 */ /* 0x000fe40002800000 */
[----:B------:R-:W-:Y:S02]  /*8b20*/  ISETP.GE.AND P5, PT, R232, UR32, PT ;  /* 0x00000020e8007c0c */ /* 0x000fe4000bfa6270 */
[----:B------:R-:W-:Y:S02]  /*8b30*/  ISETP.NE.U32.AND P3, PT, R123, RZ, PT ;  /* 0x000000ff7b00720c */ /* 0x000fe40003f65070 */
[----:B------:R-:W-:-:S02]  /*8b40*/  IADD3.X R123, PT, PT, R83, UR37, RZ, P2, !PT ;  /* 0x00000025537b7c10 */ /* 0x000fc400097fe4ff */
[----:B------:R-:W-:Y:S02]  /*8b50*/  ISETP.NE.U32.AND P4, PT, R124, RZ, PT ;  /* 0x000000ff7c00720c */ /* 0x000fe40003f85070 */
[----:B------:R-:W-:Y:S01]  /*8b60*/  PLOP3.LUT P2, PT, PT, PT, UP4, 0x40, 0x4 ;  /* 0x000000000004781c */ /* 0x000fe20003f4e848 */
[----:B------:R-:W-:Y:S01]  /*8b70*/  @!PT LDS RZ, [RZ] ;  /* 0x00000000fffff984 */ /* 0x000fe20000000800 */
[----:B------:R-:W-:Y:S01]  /*8b80*/  @!PT LDS RZ, [RZ] ;  /* 0x00000000fffff984 */ /* 0x000fe20000000800 */
[----:B------:R-:W-:Y:S01]  /*8b90*/  @!PT LDS RZ, [RZ] ;  /* 0x00000000fffff984 */ /* 0x000fe20000000800 */
[----:B------:R1:W-:Y:S01]  /*8ba0*/  LDGSTS.E [R129], desc[UR38][R122.64], P1 ;  /* 0x000000007a817fae */ /* 0x0003e200089a1026 */
[----:B------:R-:W-:Y:S02]  /*8bb0*/  SEL R124, RZ, 0x4, P5 ;  /* 0x00000004ff7c7807 */ /* 0x000fe40002800000 */
[----:B------:R-:W-:Y:S02]  /*8bc0*/  ISETP.GE.AND P5, PT, R252, UR32, PT ;  /* 0x00000020fc007c0c */ /* 0x000fe4000bfa6270 */
[----:B------:R-:W-:Y:S02]  /*8bd0*/  SEL R124, R124, RZ, P2 ;  /* 0x000000ff7c7c7207 */ /* 0x000fe40001000000 */
[----:B------:R-:W-:-:S02]  /*8be0*/  ISETP.GE.AND P2, PT, R251, UR32, PT ;  /* 0x00000020fb007c0c */ /* 0x000fc4000bf46270 */
[----:B------:R-:W-:Y:S02]  /*8bf0*/  PLOP3.LUT P1, PT, PT, PT, UP4, 0x40, 0x4 ;  /* 0x000000000004781c */ /* 0x000fe40003f2e848 */
[----:B------:R-:W-:Y:S02]  /*8c00*/  SEL R125, RZ, 0x4, P5 ;  /* 0x00000004ff7d7807 */ /* 0x000fe40002800000 */
[----:B-1----:R-:W-:Y:S02]  /*8c10*/  IADD3 R122, P6, PT, R82, UR74, RZ ;  /* 0x0000004a527a7c10 */ /* 0x002fe4000ffde0ff */
[----:B------:R-:W-:Y:S02]  /*8c20*/  SEL R126, RZ, 0x4, P2 ;  /* 0x00000004ff7e7807 */ /* 0x000fe40001000000 */
[----:B------:R-:W-:Y:S02]  /*8c30*/  IADD3.X R123, PT, PT, R81, UR37, RZ, P6, !PT ;  /* 0x00000025517b7c10 */ /* 0x000fe4000b7fe4ff */
[----:B------:R-:W-:-:S02]  /*8c40*/  PLOP3.LUT P6, PT, PT, PT, UP4, 0x40, 0x4 ;  /* 0x000000000004781c */ /* 0x000fc40003fce848 */
[----:B------:R-:W-:Y:S01]  /*8c50*/  ISETP.NE.U32.AND P5, PT, R124, RZ, PT ;  /* 0x000000ff7c00720c */ /* 0x000fe20003fa5070 */
[----:B------:R1:W-:Y:S01]  /*8c60*/  LDGSTS.E [R129+0x8], desc[UR38][R122.64], P3 ;  /* 0x000080007a817fae */ /* 0x0003e200099a1026 */
[----:B------:R-:W-:Y:S02]  /*8c70*/  SEL R127, R125, RZ, P1 ;  /* 0x000000ff7d7f7207 */ /* 0x000fe40000800000 */
[----:B------:R-:W-:Y:S02]  /*8c80*/  IADD3 R124, P1, PT, R116, UR74, RZ ;  /* 0x0000004a747c7c10 */ /* 0x000fe4000ff3e0ff */
[----:B------:R-:W-:Y:S02]  /*8c90*/  SEL R128, R126, RZ, P6 ;  /* 0x000000ff7e807207 */ /* 0x000fe40003000000 */
[----:B------:R-:W-:Y:S02]  /*8ca0*/  IADD3 R126, P6, PT, R114, UR74, RZ ;  /* 0x0000004a727e7c10 */ /* 0x000fe4000ffde0ff */
[----:B------:R-:W-:-:S02]  /*8cb0*/  IADD3.X R125, PT, PT, R115, UR37, RZ, P1, !PT ;  /* 0x00000025737d7c10 */ /* 0x000fc40008ffe4ff */
[----:B------:R-:W-:Y:S02]  /*8cc0*/  ISETP.NE.U32.AND P1, PT, R127, RZ, PT ;  /* 0x000000ff7f00720c */ /* 0x000fe40003f25070 */
[----:B------:R-:W-:Y:S01]  /*8cd0*/  IADD3.X R127, PT, PT, R113, UR37, RZ, P6, !PT ;  /* 0x00000025717f7c10 */ /* 0x000fe2000b7fe4ff */
[----:B------:R-:W-:Y:S01]  /*8ce0*/  LDGSTS.E [R129+0x2000], desc[UR38][R124.64], P4 ;  /* 0x020000007c817fae */ /* 0x000fe2000a1a1026 */
[----:B-1----:R-:W-:Y:S02]  /*8cf0*/  IADD3 R122, P6, PT, R80, UR74, RZ ;  /* 0x0000004a507a7c10 */ /* 0x002fe4000ffde0ff */
[----:B------:R-:W-:Y:S01]  /*8d00*/  LOP3.LUT R149, R3, 0x8, RZ, 0xfc, !PT ;  /* 0x0000000803957812 */ /* 0x000fe200078efcff */
[----:B------:R1:W-:Y:S01]  /*8d10*/  LDGSTS.E [R129+0x2008], desc[UR38][R126.64], P5 ;  /* 0x020080007e817fae */ /* 0x0003e2000a9a1026 */
[----:B------:R-:W-:Y:S02]  /*8d20*/  ISETP.GE.AND P5, PT, R231, UR32, PT ;  /* 0x00000020e7007c0c */ /* 0x000fe4000bfa6270 */
[----:B------:R-:W-:-:S02]  /*8d30*/  ISETP.NE.U32.AND P2, PT, R128, RZ, PT ;  /* 0x000000ff8000720c */ /* 0x000fc40003f45070 */
[----:B------:R-:W-:Y:S02]  /*8d40*/  ISETP.GE.AND P4, PT, R230, UR32, PT ;  /* 0x00000020e6007c0c */ /* 0x000fe4000bf86270 */
[----:B------:R-:W-:Y:S02]  /*8d50*/  PLOP3.LUT P3, PT, PT, PT, UP4, 0x40, 0x4 ;  /* 0x000000000004781c */ /* 0x000fe40003f6e848 */
[----:B------:R-:W-:Y:S02]  /*8d60*/  SEL R128, RZ, 0x4, P5 ;  /* 0x00000004ff807807 */ /* 0x000fe40002800000 */
[----:B------:R-:W-:Y:S01]  /*8d70*/  IADD3.X R123, PT, PT, R79, UR37, RZ, P6, !PT ;  /* 0x000000254f7b7c10 */ /* 0x000fe2000b7fe4ff */
[----:B-1----:R-:W-:Y:S01]  /*8d80*/  VIADD R129, R227, UR5 ;  /* 0x00000005e3817c36 */ /* 0x002fe20008000000 */
[----:B------:R-:W-:Y:S02]  /*8d90*/  ISETP.GE.AND P6, PT, R149, UR32, PT ;  /* 0x0000002095007c0c */ /* 0x000fe4000bfc6270 */
[----:B------:R-:W-:-:S02]  /*8da0*/  PLOP3.LUT P5, PT, PT, PT, UP4, 0x40, 0x4 ;  /* 0x000000000004781c */ /* 0x000fc40003fae848 */
[----:B------:R-:W-:Y:S01]  /*8db0*/  SEL R149, RZ, 0x4, P4 ;  /* 0x00000004ff957807 */ /* 0x000fe20002000000 */
[----:B------:R1:W-:Y:S01]  /*8dc0*/  LDGSTS.E [R129], desc[UR38][R122.64], P1 ;  /* 0x000000007a817fae */ /* 0x0003e200089a1026 */
[----:B------:R-:W-:Y:S02]  /*8dd0*/  SEL R128, R128, RZ, P3 ;  /* 0x000000ff80807207 */ /* 0x000fe40001800000 */
[----:B------:R-:W-:Y:S02]  /*8de0*/  PLOP3.LUT P3, PT, PT, PT, UP4, 0x40, 0x4 ;  /* 0x000000000004781c */ /* 0x000fe40003f6e848 */
[----:B------:R-:W-:Y:S02]  /*8df0*/  SEL R125, RZ, 0x4, P6 ;  /* 0x00000004ff7d7807 */ /* 0x000fe40003000000 */
[----:B------:R-:W-:Y:S02]  /*8e00*/  SEL R149, R149, RZ, P5 ;  /* 0x000000ff95957207 */ /* 0x000fe40002800000 */
[----:B------:R-:W-:-:S02]  /*8e10*/  ISETP.NE.U32.AND P5, PT, R128, RZ, PT ;  /* 0x000000ff8000720c */ /* 0x000fc40003fa5070 */
[----:B------:R-:W-:Y:S02]  /*8e20*/  IADD3 R124, P4, PT, R78, UR74, RZ ;  /* 0x0000004a4e7c7c10 */ /* 0x000fe4000ff9e0ff */
[----:B------:R-:W-:Y:S02]  /*8e30*/  SEL R127, R125, RZ, P3 ;  /* 0x000000ff7d7f7207 */ /* 0x000fe40001800000 */
[----:B------:R-:W-:Y:S02]  /*8e40*/  IADD3 R126, P6, PT, R112, UR74, RZ ;  /* 0x0000004a707e7c10 */ /* 0x000fe4000ffde0ff */
[----:B------:R-:W-:Y:S02]  /*8e50*/  IADD3.X R125, PT, PT, R77, UR37, RZ, P4, !PT ;  /* 0x000000254d7d7c10 */ /* 0x000fe4000a7fe4ff */
[----:B------:R-:W-:Y:S02]  /*8e60*/  ISETP.NE.U32.AND P4, PT, R127, RZ, PT ;  /* 0x000000ff7f00720c */ /* 0x000fe40003f85070 */
[----:B------:R-:W-:Y:S01]  /*8e70*/  LOP3.LUT R150, R3, 0xa, RZ, 0xfc, !PT ;  /* 0x0000000a03967812 */ /* 0x000fe200078efcff */
[----:B------:R2:W-:Y:S01]  /*8e80*/  LDGSTS.E [R129+0x8], desc[UR38][R124.64], P2 ;  /* 0x000080007c817fae */ /* 0x0005e200091a1026 */
[----:B------:R-:W-:-:S02]  /*8e90*/  IADD3.X R127, PT, PT, R111, UR37, RZ, P6, !PT ;  /* 0x000000256f7f7c10 */ /* 0x000fc4000b7fe4ff */
[----:B------:R-:W-:Y:S02]  /*8ea0*/  ISETP.GE.AND P1, PT, R150, UR32, PT ;  /* 0x0000002096007c0c */ /* 0x000fe4000bf26270 */
[----:B------:R-:W-:Y:S01]  /*8eb0*/  PLOP3.LUT P2, PT, PT, PT, UP4, 0x40, 0x4 ;  /* 0x000000000004781c */ /* 0x000fe20003f4e848 */
[----:B------:R3:W-:Y:S01]  /*8ec0*/  LDGSTS.E [R129+0x2000], desc[UR38][R126.64], P5 ;  /* 0x020000007e817fae */ /* 0x0007e2000a9a1026 */
[----:B-1----:R-:W-:Y:S02]  /*8ed0*/  IADD3 R122, P5, PT, R110, UR74, RZ ;  /* 0x0000004a6e7a7c10 */ /* 0x002fe4000ffbe0ff */
[----:B------:R-:W-:Y:S02]  /*8ee0*/  ISETP.GE.AND P6, PT, R245, UR32, PT ;  /* 0x00000020f5007c0c */ /* 0x000fe4000bfc6270 */
[----:B------:R-:W-:Y:S02]  /*8ef0*/  SEL R128, RZ, 0x4, P1 ;  /* 0x00000004ff807807 */ /* 0x000fe40000800000 */
[----:B------:R-:W-:-:S02]  /*8f00*/  ISETP.NE.U32.AND P3, PT, R149, RZ, PT ;  /* 0x000000ff9500720c */ /* 0x000fc40003f65070 */
[----:B------:R-:W-:Y:S02]  /*8f10*/  ISETP.GE.AND P1, PT, R244, UR32, PT ;  /* 0x00000020f4007c0c */ /* 0x000fe4000bf26270 */
[----:B------:R-:W-:Y:S02]  /*8f20*/  IADD3.X R123, PT, PT, R109, UR37, RZ, P5, !PT ;  /* 0x000000256d7b7c10 */ /* 0x000fe4000affe4ff */
[----:B------:R-:W-:Y:S02]  /*8f30*/  PLOP3.LUT P5, PT, PT, PT, UP4, 0x40, 0x4 ;  /* 0x000000000004781c */ /* 0x000fe40003fae848 */
[----:B------:R-:W-:Y:S02]  /*8f40*/  SEL R149, RZ, 0x4, P6 ;  /* 0x00000004ff957807 */ /* 0x000fe40003000000 */
[----:B------:R-:W-:Y:S02]  /*8f50*/  SEL R128, R128, RZ, P2 ;  /* 0x000000ff80807207 */ /* 0x000fe40001000000 */
[----:B------:R-:W-:Y:S01]  /*8f60*/  PLOP3.LUT P2, PT, PT, PT, UP4, 0x40, 0x4 ;  /* 0x000000000004781c */ /* 0x000fe20003f4e848 */
[----:B------:R1:W-:Y:S01]  /*8f70*/  LDGSTS.E [R129+0x2008], desc[UR38][R122.64], P3 ;  /* 0x020080007a817fae */ /* 0x0003e200099a1026 */
[----:B--2---:R-:W-:-:S02]  /*8f80*/  SEL R125, RZ, 0x4, P1 ;  /* 0x00000004ff7d7807 */ /* 0x004fc40000800000 */
[----:B------:R-:W-:Y:S02]  /*8f90*/  IADD3 R124, P1, PT, R76, UR74, RZ ;  /* 0x0000004a4c7c7c10 */ /* 0x000fe4000ff3e0ff */
[----:B------:R-:W-:Y:S02]  /*8fa0*/  SEL R149, R149, RZ, P5 ;  /* 0x000000ff95957207 */ /* 0x000fe40002800000 */
[----:B------:R-:W-:Y:S02]  /*8fb0*/  ISETP.NE.U32.AND P5, PT, R128, RZ, PT ;  /* 0x000000ff8000720c */ /* 0x000fe40003fa5070 */
[----:B---3--:R-:W-:Y:S02]  /*8fc0*/  SEL R127, R125, RZ, P2 ;  /* 0x000000ff7d7f7207 */ /* 0x008fe40001000000 */
[----:B------:R-:W-:Y:S02]  /*8fd0*/  IADD3 R126, P6, PT, R74, UR74, RZ ;  /* 0x0000004a4a7e7c10 */ /* 0x000fe4000ffde0ff */
[----:B------:R-:W-:-:S02]  /*8fe0*/  IADD3.X R125, PT, PT, R75, UR37, RZ, P1, !PT ;  /* 0x000000254b7d7c10 */ /* 0x000fc40008ffe4ff */
[----:B------:R-:W-:Y:S02]  /*8ff0*/  LOP3.LUT R151, R3, 0xc, RZ, 0xfc, !PT ;  /* 0x0000000c03977812 */ /* 0x000fe400078efcff */
[----:B------:R-:W-:Y:S01]  /*9000*/  ISETP.NE.U32.AND P1, PT, R149, RZ, PT ;  /* 0x000000ff9500720c */ /* 0x000fe20003f25070 */
[----:B------:R-:W-:Y:S01]  /*9010*/  VIADD R149, R226, UR5 ;  /* 0x00000005e2957c36 */ /* 0x000fe20008000000 */
[----:B------:R-:W-:Y:S02]  /*9020*/  ISETP.NE.U32.AND P2, PT, R127, RZ, PT ;  /* 0x000000ff7f00720c */ /* 0x000fe40003f45070 */
[----:B------:R-:W-:Y:S02]  /*9030*/  IADD3.X R127, PT, PT, R73, UR37, RZ, P6, !PT ;  /* 0x00000025497f7c10 */ /* 0x000fe4000b7fe4ff */
[----:B-1----:R-:W-:Y:S01]  /*9040*/  IADD3 R122, P6, PT, R108, UR74, RZ ;  /* 0x0000004a6c7a7c10 */ /* 0x002fe2000ffde0ff */
[----:B------:R-:W-:Y:S01]  /*9050*/  LDGSTS.E [R149], desc[UR38][R124.64], P4 ;  /* 0x000000007c957fae */ /* 0x000fe2000a1a1026 */
[----:B------:R-:W-:-:S02]  /*9060*/  ISETP.GE.AND P3, PT, R151, UR32, PT ;  /* 0x0000002097007c0c */ /* 0x000fc4000bf66270 */
[----:B------:R-:W-:Y:S01]  /*9070*/  LOP3.LUT R150, R3, 0xe, RZ, 0xfc, !PT ;  /* 0x0000000e03967812 */ /* 0x000fe200078efcff */
[----:B------:R1:W-:Y:S01]  /*9080*/  LDGSTS.E [R149+0x8], desc[UR38][R126.64], P5 ;  /* 0x000080007e957fae */ /* 0x0003e2000a9a1026 */
[----:B------:R-:W-:Y:S02]  /*9090*/  PLOP3.LUT P4, PT, PT, PT, UP4, 0x40, 0x4 ;  /* 0x000000000004781c */ /* 0x000fe40003f8e848 */
[----:B------:R-:W-:Y:S02]  /*90a0*/  IADD3.X R123, PT, PT, R107, UR37, RZ, P6, !PT ;  /* 0x000000256b7b7c10 */ /* 0x000fe4000b7fe4ff */
[----:B------:R-:W-:Y:S02]  /*90b0*/  SEL R128, RZ, 0x4, P3 ;  /* 0x00000004ff807807 */ /* 0x000fe40001800000 */
[----:B------:R-:W-:Y:S01]  /*90c0*/  ISETP.GE.AND P6, PT, R243, UR32, PT ;  /* 0x00000020f3007c0c */ /* 0x000fe2000bfc6270 */
[----:B------:R2:W-:Y:S01]  /*90d0*/  LDGSTS.E [R149+0x2000], desc[UR38][R122.64], P1 ;  /* 0x020000007a957fae */ /* 0x0005e200089a1026 */
[----:B------:R-:W-:-:S02]  /*90e0*/  ISETP.GE.AND P5, PT, R150, UR32, PT ;  /* 0x0000002096007c0c */ /* 0x000fc4000bfa6270 */
[----:B------:R-:W-:Y:S02]  /*90f0*/  SEL R128, R128, RZ, P4 ;  /* 0x000000ff80807207 */ /* 0x000fe40002000000 */
[----:B------:R-:W-:Y:S02]  /*9100*/  PLOP3.LUT P4, PT, PT, PT, UP4, 0x40, 0x4 ;  /* 0x000000000004781c */ /* 0x000fe40003f8e848 */
[----:B-1----:R-:W-:Y:S02]  /*9110*/  SEL R126, RZ, 0x4, P6 ;  /* 0x00000004ff7e7807 */ /* 0x002fe40003000000 */
[----:B------:R-:W-:Y:S02]  /*9120*/  PLOP3.LUT P3, PT, PT, PT, UP4, 0x40, 0x4 ;  /* 0x000000000004781c */ /* 0x000fe40003f6e848 */
[----:B------:R-:W-:Y:S02]  /*9130*/  SEL R129, RZ, 0x4, P5 ;  /* 0x00000004ff817807 */ /* 0x000fe40002800000 */
[----:B------:R-:W-:-:S02]  /*9140*/  SEL R127, R126, RZ, P4 ;  /* 0x000000ff7e7f7207 */ /* 0x000fc40002000000 */
[----:B------:R-:W-:Y:S02]  /*9150*/  IADD3 R126, P4, PT, R72, UR74, RZ ;  /* 0x0000004a487e7c10 */ /* 0x000fe4000ff9e0ff */
[----:B------:R-:W-:Y:S02]  /*9160*/  IADD3 R124, P5, PT, R106, UR74, RZ ;  /* 0x0000004a6a7c7c10 */ /* 0x000fe4000ffbe0ff */
[----:B------:R-:W-:Y:S02]  /*9170*/  SEL R129, R129, RZ, P3 ;  /* 0x000000ff81817207 */ /* 0x000fe40001800000 */
[----:B------:R-:W-:Y:S02]  /*9180*/  ISETP.NE.U32.AND P3, PT, R128, RZ, PT ;  /* 0x000000ff8000720c */ /* 0x000fe40003f65070 */
[----:B------:R-:W-:Y:S02]  /*9190*/  ISETP.NE.U32.AND P1, PT, R127, RZ, PT ;  /* 0x000000ff7f00720c */ /* 0x000fe40003f25070 */
[----:B------:R-:W-:-:S02]  /*91a0*/  IADD3.X R127, PT, PT, R71, UR37, RZ, P4, !PT ;  /* 0x00000025477f7c10 */ /* 0x000fc4000a7fe4ff */
[----:B------:R-:W-:Y:S02]  /*91b0*/  ISETP.GE.AND P4, PT, R242, UR32, PT ;  /* 0x00000020f2007c0c */ /* 0x000fe4000bf86270 */
[----:B------:R-:W-:Y:S02]  /*91c0*/  IADD3.X R125, PT, PT, R105, UR37, RZ, P5, !PT ;  /* 0x00000025697d7c10 */ /* 0x000fe4000affe4ff */
[----:B------:R-:W-:Y:S02]  /*91d0*/  LOP3.LUT R150, R3, 0x10, RZ, 0xfc, !PT ;  /* 0x0000001003967812 */ /* 0x000fe400078efcff */
[----:B------:R-:W-:Y:S01]  /*91e0*/  SEL R128, RZ, 0x4, P4 ;  /* 0x00000004ff807807 */ /* 0x000fe20002000000 */
[----:B------:R1:W-:Y:S01]  /*91f0*/  LDGSTS.E [R149+0x2008], desc[UR38][R124.64], P2 ;  /* 0x020080007c957fae */ /* 0x0003e200091a1026 */
[----:B------:R-:W-:Y:S01]  /*9200*/  ISETP.NE.U32.AND P5, PT, R129, RZ, PT ;  /* 0x000000ff8100720c */ /* 0x000fe20003fa5070 */
[----:B------:R-:W-:Y:S01]  /*9210*/  VIADD R129, R225, UR5 ;  /* 0x00000005e1817c36 */ /* 0x000fe20008000000 */
[----:B--2---:R-:W-:-:S02]  /*9220*/  IADD3 R122, P4, PT, R70, UR74, RZ ;  /* 0x0000004a467a7c10 */ /* 0x004fc4000ff9e0ff */
[----:B------:R-:W-:Y:S02]  /*9230*/  ISETP.GE.AND P6, PT, R150, UR32, PT ;  /* 0x0000002096007c0c */ /* 0x000fe4000bfc6270 */
[----:B------:R-:W-:Y:S01]  /*9240*/  LOP3.LUT R150, R3, 0x12, RZ, 0xfc, !PT ;  /* 0x0000001203967812 */ /* 0x000fe200078efcff */
[----:B------:R2:W-:Y:S01]  /*9250*/  LDGSTS.E [R129], desc[UR38][R126.64], P3 ;  /* 0x000000007e817fae */ /* 0x0005e200099a1026 */
[----:B------:R-:W-:Y:S02]  /*9260*/  PLOP3.LUT P2, PT, PT, PT, UP4, 0x40, 0x4 ;  /* 0x000000000004781c */ /* 0x000fe40003f4e848 */
[----:B------:R-:W-:Y:S02]  /*9270*/  IADD3.X R123, PT, PT, R69, UR37, RZ, P4, !PT ;  /* 0x00000025457b7c10 */ /* 0x000fe4000a7fe4ff */
[----:B------:R-:W-:Y:S02]  /*9280*/  ISETP.GE.AND P4, PT, R150, UR32, PT ;  /* 0x0000002096007c0c */ /* 0x000fe4000bf86270 */
[----:B------:R-:W-:Y:S01]  /*9290*/  SEL R128, R128, RZ, P2 ;  /* 0x000000ff80807207 */ /* 0x000fe20001000000 */
[----:B------:R3:W-:Y:S01]  /*92a0*/  LDGSTS.E [R129+0x8], desc[UR38][R122.64], P5 ;  /* 0x000080007a817fae */ /* 0x0007e2000a9a1026 */
[----:B------:R-:W-:-:S02]  /*92b0*/  PLOP3.LUT P3, PT, PT, PT, UP4, 0x40, 0x4 ;  /* 0x000000000004781c */ /* 0x000fc40003f6e848 */
[----:B-1----:R-:W-:Y:S02]  /*92c0*/  SEL R124, RZ, 0x4, P6 ;  /* 0x00000004ff7c7807 */ /* 0x002fe40003000000 */
[----:B------:R-:W-:Y:S02]  /*92d0*/  PLOP3.LUT P6, PT, PT, PT, UP4, 0x40, 0x4 ;  /* 0x000000000004781c */ /* 0x000fe40003fce848 */
[----:B------:R-:W-:Y:S02]  /*92e0*/  SEL R125, RZ, 0x4, P4 ;  /* 0x00000004ff7d7807 */ /* 0x000fe40002000000 */
[----:B------:R-:W-:Y:S02]  /*92f0*/  ISETP.NE.U32.AND P2, PT, R128, RZ, PT ;  /* 0x000000ff8000720c */ /* 0x000fe40003f45070 */
[----:B--2---:R-:W-:Y:S02]  /*9300*/  SEL R127, R124, RZ, P3 ;  /* 0x000000ff7c7f7207 */ /* 0x004fe40001800000 */
[----:B------:R-:W-:-:S02]  /*9310*/  IADD3 R124, P3, PT, R104, UR74, RZ ;  /* 0x0000004a687c7c10 */ /* 0x000fc4000ff7e0ff */
[----:B------:R-:W-:Y:S02]  /*9320*/  SEL R128, R125, RZ, P6 ;  /* 0x000000ff7d807207 */ /* 0x000fe40003000000 */
[----:B------:R-:W-:Y:S02]  /*9330*/  IADD3 R126, P6, PT, R102, UR74, RZ ;  /* 0x0000004a667e7c10 */ /* 0x000fe4000ffde0ff */
[----:B------:R-:W-:Y:S02]  /*9340*/  IADD3.X R125, PT, PT, R103, UR37, RZ, P3, !PT ;  /* 0x00000025677d7c10 */ /* 0x000fe40009ffe4ff */
[----:B------:R-:W-:Y:S02]  /*9350*/  ISETP.NE.U32.AND P3, PT, R127, RZ, PT ;  /* 0x000000ff7f00720c */ /* 0x000fe40003f65070 */
[----:B------:R-:W-:Y:S01]  /*9360*/  IADD3.X R127, PT, PT, R101, UR37, RZ, P6, !PT ;  /* 0x00000025657f7c10 */ /* 0x000fe2000b7fe4ff */
[----:B------:R-:W-:Y:S01]  /*9370*/  LDGSTS.E [R129+0x2000], desc[UR38][R124.64], P1 ;  /* 0x020000007c817fae */ /* 0x000fe200089a1026 */
[----:B------:R-:W-:-:S02]  /*9380*/  ISETP.GE.AND P5, PT, R241, UR32, PT ;  /* 0x00000020f1007c0c */ /* 0x000fc4000bfa6270 */
[----:B---3--:R-:W-:Y:S01]  /*9390*/  IADD3 R122, P6, PT, R68, UR74, RZ ;  /* 0x0000004a447a7c10 */ /* 0x008fe2000ffde0ff */
[----:B------:R1:W-:Y:S01]  /*93a0*/  LDGSTS.E [R129+0x2008], desc[UR38][R126.64], P2 ;  /* 0x020080007e817fae */ /* 0x0003e200091a1026 */
[----:B------:R-:W-:Y:S02]  /*93b0*/  ISETP.NE.U32.AND P4, PT, R128, RZ, PT ;  /* 0x000000ff8000720c */ /* 0x000fe40003f85070 */
[----:B------:R-:W-:Y:S02]  /*93c0*/  ISETP.GE.AND P2, PT, R240, UR32, PT ;  /* 0x00000020f0007c0c */ /* 0x000fe4000bf46270 */
[----:B------:R-:W-:Y:S02]  /*93d0*/  LOP3.LUT R150, R3, 0x14, RZ, 0xfc, !PT ;  /* 0x0000001403967812 */ /* 0x000fe400078efcff */
[----:B------:R-:W-:Y:S02]  /*93e0*/  PLOP3.LUT P1, PT, PT, PT, UP4, 0x40, 0x4 ;  /* 0x000000000004781c */ /* 0x000fe40003f2e848 */
[----:B------:R-:W-:-:S02]  /*93f0*/  SEL R128, RZ, 0x4, P5 ;  /* 0x00000004ff807807 */ /* 0x000fc40002800000 */
[----:B------:R-:W-:Y:S01]  /*9400*/  IADD3.X R123, PT, PT, R67, UR37, RZ, P6, !PT ;  /* 0x00000025437b7c10 */ /* 0x000fe2000b7fe4ff */
[----:B-1----:R-:W-:Y:S01]  /*9410*/  VIADD R129, R224, UR5 ;  /* 0x00000005e0817c36 */ /* 0x002fe20008000000 */
[----:B------:R-:W-:Y:S02]  /*9420*/  PLOP3.LUT P5, PT, PT, PT, UP4, 0x40, 0x4 ;  /* 0x000000000004781c */ /* 0x000fe40003fae848 */
[----:B------:R-:W-:Y:S02]  /*9430*/  ISETP.GE.AND P6, PT, R150, UR32, PT ;  /* 0x0000002096007c0c */ /* 0x000fe4000bfc6270 */
[----:B------:R-:W-:Y:S01]  /*9440*/  SEL R149, RZ, 0x4, P2 ;  /* 0x00000004ff957807 */ /* 0x000fe20001000000 */
[----:B------:R1:W-:Y:S01]  /*9450*/  LDGSTS.E [R129], desc[UR38][R122.64], P3 ;  /* 0x000000007a817fae */ /* 0x0003e200099a1026 */
[----:B------:R-:W-:Y:S02]  /*9460*/  SEL R128, R128, RZ, P1 ;  /* 0x000000ff80807207 */ /* 0x000fe40000800000 */
[----:B------:R-:W-:-:S02]  /*9470*/  PLOP3.LUT P1, PT, PT, PT, UP4, 0x40, 0x4 ;  /* 0x000000000004781c */ /* 0x000fc40003f2e848 */
[----:B------:R-:W-:Y:S02]  /*9480*/  SEL R125, RZ, 0x4, P6 ;  /* 0x00000004ff7d7807 */ /* 0x000fe40003000000 */
[----:B------:R-:W-:Y:S02]  /*9490*/  SEL R149, R149, RZ, P5 ;  /* 0x000000ff95957207 */ /* 0x000fe40002800000 */
[----:B------:R-:W-:Y:S02]  /*94a0*/  ISETP.NE.U32.AND P5, PT, R128, RZ, PT ;  /* 0x000000ff8000720c */ /* 0x000fe40003fa5070 */
[----:B------:R-:W-:Y:S02]  /*94b0*/  IADD3 R124, P2, PT, R66, UR74, RZ ;  /* 0x0000004a427c7c10 */ /* 0x000fe4000ff5e0ff */
[----:B------:R-:W-:Y:S02]  /*94c0*/  SEL R127, R125, RZ, P1 ;  /* 0x000000ff7d7f7207 */ /* 0x000fe40000800000 */
[----:B------:R-:W-:-:S02]  /*94d0*/  IADD3 R126, P6, PT, R100, UR74, RZ ;  /* 0x0000004a647e7c10 */ /* 0x000fc4000ffde0ff */
[----:B------:R-:W-:Y:S02]  /*94e0*/  IADD3.X R125, PT, PT, R65, UR37, RZ, P2, !PT ;  /* 0x00000025417d7c10 */ /* 0x000fe400097fe4ff */
[----:B------:R-:W-:Y:S02]  /*94f0*/  ISETP.NE.U32.AND P2, PT, R127, RZ, PT ;  /* 0x000000ff7f00720c */ /* 0x000fe40003f45070 */
[----:B------:R-:W-:Y:S01]  /*9500*/  IADD3.X R127, PT, PT, R99, UR37, RZ, P6, !PT ;  /* 0x00000025637f7c10 */ /* 0x000fe2000b7fe4ff */
[----:B------:R2:W-:Y:S01]  /*9510*/  LDGSTS.E [R129+0x8], desc[UR38][R124.64], P4 ;  /* 0x000080007c817fae */ /* 0x0005e2000a1a1026 */
[----:B------:R-:W-:Y:S02]  /*9520*/  LOP3.LUT R150, R3, 0x16, RZ, 0xfc, !PT ;  /* 0x0000001603967812 */ /* 0x000fe400078efcff */
[----:B------:R-:W-:Y:S01]  /*9530*/  ISETP.GE.AND P6, PT, R239, UR32, PT ;  /* 0x00000020ef007c0c */ /* 0x000fe2000bfc6270 */
[----:B------:R3:W-:Y:S01]  /*9540*/  LDGSTS.E [R129+0x2000], desc[UR38][R126.64], P5 ;  /* 0x020000007e817fae */ /* 0x0007e2000a9a1026 */
[----:B------:R-:W-:-:S02]  /*9550*/  ISETP.GE.AND P3, PT, R150, UR32, PT ;  /* 0x0000002096007c0c */ /* 0x000fc4000bf66270 */
[----:B-1----:R-:W-:Y:S01]  /*9560*/  IADD3 R122, P5, PT, R98, UR74, RZ ;  /* 0x0000004a627a7c10 */ /* 0x002fe2000ffbe0ff */
[----:B------:R-:W1:Y:S01]  /*9570*/  S2R R150, SR_TID.X ;  /* 0x0000000000967919 */ /* 0x000e620000002100 */
[----:B------:R-:W-:Y:S02]  /*9580*/  PLOP3.LUT P4, PT, PT, PT, UP4, 0x40, 0x4 ;  /* 0x000000000004781c */ /* 0x000fe40003f8e848 */
[----:B------:R-:W-:Y:S02]  /*9590*/  SEL R128, RZ, 0x4, P3 ;  /* 0x00000004ff807807 */ /* 0x000fe40001800000 */
[----:B------:R-:W-:Y:S02]  /*95a0*/  ISETP.NE.U32.AND P1, PT, R149, RZ, PT ;  /* 0x000000ff9500720c */ /* 0x000fe40003f25070 */
[----:B------:R-:W-:Y:S02]  /*95b0*/  IADD3.X R123, PT, PT, R97, UR37, RZ, P5, !PT ;  /* 0x00000025617b7c10 */ /* 0x000fe4000affe4ff */
[----:B------:R-:W-:-:S02]  /*95c0*/  PLOP3.LUT P5, PT, PT, PT, UP4, 0x40, 0x4 ;  /* 0x000000000004781c */ /* 0x000fc40003fae848 */
[----:B------:R-:W-:Y:S02]  /*95d0*/  ISETP.GE.AND P3, PT, R238, UR32, PT ;  /* 0x00000020ee007c0c */ /* 0x000fe4000bf66270 */
[----:B------:R-:W-:Y:S02]  /*95e0*/  SEL R149, RZ, 0x4, P6 ;  /* 0x00000004ff957807 */ /* 0x000fe40003000000 */
[----:B------:R-:W-:Y:S02]  /*95f0*/  SEL R128, R128, RZ, P4 ;  /* 0x000000ff80807207 */ /* 0x000fe40002000000 */
[----:B------:R-:W-:Y:S01]  /*9600*/  PLOP3.LUT P4, PT, PT, PT, UP4, 0x40, 0x4 ;  /* 0x000000000004781c */ /* 0x000fe20003f8e848 */
[----:B------:R4:W-:Y:S01]  /*9610*/  LDGSTS.E [R129+0x2008], desc[UR38][R122.64], P1 ;  /* 0x020080007a817fae */ /* 0x0009e200089a1026 */
[----:B--2---:R-:W-:Y:S02]  /*9620*/  SEL R125, RZ, 0x4, P3 ;  /* 0x00000004ff7d7807 */ /* 0x004fe40001800000 */
[----:B------:R-:W-:-:S02]  /*9630*/  SEL R149, R149, RZ, P5 ;  /* 0x000000ff95957207 */ /* 0x000fc40002800000 */
[----:B------:R-:W-:Y:S02]  /*9640*/  IADD3 R124, P3, PT, R64, UR74, RZ ;  /* 0x0000004a407c7c10 */ /* 0x000fe4000ff7e0ff */
[----:B------:R-:W-:Y:S02]  /*9650*/  ISETP.NE.U32.AND P5, PT, R128, RZ, PT ;  /* 0x000000ff8000720c */ /* 0x000fe40003fa5070 */
[----:B---3--:R-:W-:Y:S02]  /*9660*/  SEL R127, R125, RZ, P4 ;  /* 0x000000ff7d7f7207 */ /* 0x008fe40002000000 */
[----:B------:R-:W-:Y:S02]  /*9670*/  IADD3 R126, P6, PT, R62, UR74, RZ ;  /* 0x0000004a3e7e7c10 */ /* 0x000fe4000ffde0ff */
[----:B------:R-:W-:Y:S02]  /*9680*/  IADD3.X R125, PT, PT, R63, UR37, RZ, P3, !PT ;  /* 0x000000253f7d7c10 */ /* 0x000fe40009ffe4ff */
[----:B------:R-:W-:Y:S01]  /*9690*/  ISETP.NE.U32.AND P3, PT, R149, RZ, PT ;  /* 0x000000ff9500720c */ /* 0x000fe20003f65070 */
[----:B------:R-:W-:Y:S01]  /*96a0*/  VIADD R149, R223, UR5 ;  /* 0x00000005df957c36 */ /* 0x000fe20008000000 */
[----:B------:R-:W-:-:S02]  /*96b0*/  ISETP.NE.U32.AND P4, PT, R127, RZ, PT ;  /* 0x000000ff7f00720c */ /* 0x000fc40003f85070 */
[----:B------:R-:W-:Y:S02]  /*96c0*/  IADD3.X R127, PT, PT, R61, UR37, RZ, P6, !PT ;  /* 0x000000253d7f7c10 */ /* 0x000fe4000b7fe4ff */
[----:B------:R-:W-:Y:S01]  /*96d0*/  ISETP.GE.AND P1, PT, R249, UR32, PT ;  /* 0x00000020f9007c0c */ /* 0x000fe2000bf26270 */
[----:B------:R2:W-:Y:S01]  /*96e0*/  LDGSTS.E [R149], desc[UR38][R124.64], P2 ;  /* 0x000000007c957fae */ /* 0x0005e200091a1026 */
[----:B----4-:R-:W-:Y:S02]  /*96f0*/  IADD3 R122, P2, PT, R96, UR74, RZ ;  /* 0x0000004a607a7c10 */ /* 0x010fe4000ff5e0ff */
[----:B------:R-:W-:Y:S01]  /*9700*/  ISETP.GE.AND P6, PT, R248, UR32, PT ;  /* 0x00000020f8007c0c */ /* 0x000fe2000bfc6270 */
[----:B------:R3:W-:Y:S01]  /*9710*/  LDGSTS.E [R149+0x8], desc[UR38][R126.64], P5 ;  /* 0x000080007e957fae */ /* 0x0007e2000a9a1026 */
[----:B------:R-:W-:Y:S02]  /*9720*/  PLOP3.LUT P5, PT, PT, PT, UP4, 0x40, 0x4 ;  /* 0x000000000004781c */ /* 0x000fe40003fae848 */
[----:B------:R-:W-:-:S02]  /*9730*/  SEL R128, RZ, 0x4, P1 ;  /* 0x00000004ff807807 */ /* 0x000fc40000800000 */
[----:B------:R-:W-:Y:S02]  /*9740*/  IADD3.X R123, PT, PT, R95, UR37, RZ, P2, !PT ;  /* 0x000000255f7b7c10 */ /* 0x000fe400097fe4ff */
[----:B------:R-:W-:Y:S02]  /*9750*/  PLOP3.LUT P2, PT, PT, PT, UP4, 0x40, 0x4 ;  /* 0x000000000004781c */ /* 0x000fe40003f4e848 */
[----:B------:R-:W-:Y:S01]  /*9760*/  ISETP.GE.AND P1, PT, R237, UR32, PT ;  /* 0x00000020ed007c0c */ /* 0x000fe2000bf26270 */
[----:B------:R-:W-:Y:S01]  /*9770*/  LDGSTS.E [R149+0x2000], desc[UR38][R122.64], P3 ;  /* 0x020000007a957fae */ /* 0x000fe200099a1026 */
[----:B------:R-:W-:Y:S02]  /*9780*/  SEL R129, RZ, 0x4, P6 ;  /* 0x00000004ff817807 */ /* 0x000fe40003000000 */
[----:B------:R-:W-:Y:S02]  /*9790*/  SEL R128, R128, RZ, P5 ;  /* 0x000000ff80807207 */ /* 0x000fe40002800000 */
[----:B------:R-:W-:-:S02]  /*97a0*/  PLOP3.LUT P5, PT, PT, PT, UP4, 0x40, 0x4 ;  /* 0x000000000004781c */ /* 0x000fc40003fae848 */
[----:B--2---:R-:W-:Y:S02]  /*97b0*/  SEL R125, RZ, 0x4, P1 ;  /* 0x00000004ff7d7807 */ /* 0x004fe40000800000 */
[----:B------:R-:W-:Y:S02]  /*97c0*/  SEL R129, R129, RZ, P2 ;  /* 0x000000ff81817207 */ /* 0x000fe40001000000 */
[----:B------:R-:W-:Y:S02]  /*97d0*/  ISETP.NE.U32.AND P2, PT, R128, RZ, PT ;  /* 0x000000ff8000720c */ /* 0x000fe40003f45070 */
[----:B------:R-:W-:Y:S02]  /*97e0*/  IADD3 R124, P1, PT, R94, UR74, RZ ;  /* 0x0000004a5e7c7c10 */ /* 0x000fe4000ff3e0ff */
[----:B---3--:R-:W-:Y:S02]  /*97f0*/  SEL R127, R125, RZ, P5 ;  /* 0x000000ff7d7f7207 */ /* 0x008fe40002800000 */
[----:B------:R-:W-:-:S02]  /*9800*/  IADD3 R126, P6, PT, R132, UR74, RZ ;  /* 0x0000004a847e7c10 */ /* 0x000fc4000ffde0ff */
[----:B------:R-:W-:Y:S02]  /*9810*/  IADD3.X R125, PT, PT, R93, UR37, RZ, P1, !PT ;  /* 0x000000255d7d7c10 */ /* 0x000fe40008ffe4ff */
[----:B------:R-:W-:Y:S01]  /*9820*/  ISETP.NE.U32.AND P5, PT, R129, RZ, PT ;  /* 0x000000ff8100720c */ /* 0x000fe20003fa5070 */
[----:B------:R-:W-:Y:S01]  /*9830*/  VIADD R129, R222, UR5 ;  /* 0x00000005de817c36 */ /* 0x000fe20008000000 */
[----:B------:R-:W-:Y:S01]  /*9840*/  ISETP.NE.U32.AND P1, PT, R127, RZ, PT ;  /* 0x000000ff7f00720c */ /* 0x000fe20003f25070 */
[----:B------:R2:W-:Y:S01]  /*9850*/  LDGSTS.E [R149+0x2008], desc[UR38][R124.64], P4 ;  /* 0x020080007c957fae */ /* 0x0005e2000a1a1026 */
[----:B------:R-:W-:Y:S02]  /*9860*/  IADD3.X R127, PT, PT, R131, UR37, RZ, P6, !PT ;  /* 0x00000025837f7c10 */ /* 0x000fe4000b7fe4ff */
[----:B------:R-:W-:Y:S02]  /*9870*/  PLOP3.LUT P3, PT, PT, PT, UP4, 0x40, 0x4 ;  /* 0x000000000004781c */ /* 0x000fe40003f6e848 */
[----:B-1----:R-:W-:Y:S01]  /*9880*/  LOP3.LUT R150, R150, 0x3f, RZ, 0xc0, !PT ;  /* 0x0000003f96967812 */ /* 0x002fe200078ec0ff */
[----:B------:R1:W-:Y:S01]  /*9890*/  LDGSTS.E [R129], desc[UR38][R126.64], P2 ;  /* 0x000000007e817fae */ /* 0x0003e200091a1026 */
[----:B------:R-:W-:-:S02]  /*98a0*/  ISETP.GE.AND P2, PT, R236, UR32, PT ;  /* 0x00000020ec007c0c */ /* 0x000fc4000bf46270 */
[----:B------:R-:W-:Y:S02]  /*98b0*/  LOP3.LUT R151, R2, 0x20, RZ, 0x3c, !PT ;  /* 0x0000002002977812 */ /* 0x000fe400078e3cff */
[----:B------:R-:W-:Y:S01]  /*98c0*/  SEL R128, RZ, 0x4, P2 ;  /* 0x00000004ff807807 */ /* 0x000fe20001000000 */
[----:B--2---:R-:W-:Y:S01]  /*98d0*/  VIADD R149, R221, UR5 ;  /* 0x00000005dd957c36 */ /* 0x004fe20008000000 */
[----:B------:R-:W-:Y:S02]  /*98e0*/  IADD3 R124, P4, PT, R130, UR74, RZ ;  /* 0x0000004a827c7c10 */ /* 0x000fe4000ff9e0ff */
[----:B------:R-:W-:Y:S02]  /*98f0*/  PLOP3.LUT P2, PT, PT, PT, UP4, 0x40, 0x4 ;  /* 0x000000000004781c */ /* 0x000fe40003f4e848 */
[----:B------:R-:W-:Y:S02]  /*9900*/  IADD3.X R125, PT, PT, R121, UR37, RZ, P4, !PT ;  /* 0x00000025797d7c10 */ /* 0x000fe4000a7fe4ff */
[----:B-1----:R-:W-:-:S02]  /*9910*/  IADD3 R126, P6, PT, R92, UR74, RZ ;  /* 0x0000004a5c7e7c10 */ /* 0x002fc4000ffde0ff */
[----:B------:R-:W-:Y:S01]  /*9920*/  ISETP.GE.AND P4, PT, R247, UR32, PT ;  /* 0x00000020f7007c0c */ /* 0x000fe2000bf86270 */
[----:B------:R1:W-:Y:S01]  /*9930*/  LDGSTS.E [R129+0x8], desc[UR38][R124.64], P5 ;  /* 0x000080007c817fae */ /* 0x0003e2000a9a1026 */
[----:B------:R-:W-:Y:S02]  /*9940*/  IADD3.X R127, PT, PT, R91, UR37, RZ, P6, !PT ;  /* 0x000000255b7f7c10 */ /* 0x000fe4000b7fe4ff */
[----:B------:R-:W-:Y:S02]  /*9950*/  ISETP.GE.AND P6, PT, R246, UR32, PT ;  /* 0x00000020f6007c0c */ /* 0x000fe4000bfc6270 */
[----:B------:R-:W-:Y:S01]  /*9960*/  SEL R122, RZ, 0x4, P4 ;  /* 0x00000004ff7a7807 */ /* 0x000fe20002000000 */
[----:B------:R-:W-:Y:S01]  /*9970*/  LDGSTS.E [R129+0x2000], desc[UR38][R126.64], P1 ;  /* 0x020000007e817fae */ /* 0x000fe200089a1026 */
[----:B------:R-:W-:Y:S02]  /*9980*/  SEL R128, R128, RZ, P3 ;  /* 0x000000ff80807207 */ /* 0x000fe40001800000 */
[----:B------:R-:W-:-:S02]  /*9990*/  PLOP3.LUT P3, PT, PT, PT, UP4, 0x40, 0x4 ;  /* 0x000000000004781c */ /* 0x000fc40003f6e848 */
[----:B------:R-:W-:Y:S02]  /*99a0*/  SEL R123, RZ, 0x4, P6 ;  /* 0x00000004ff7b7807 */ /* 0x000fe40003000000 */
[----:B------:R-:W-:Y:S02]  /*99b0*/  ISETP.GE.AND P4, PT, R235, UR32, PT ;  /* 0x00000020eb007c0c */ /* 0x000fe4000bf86270 */
[----:B------:R-:W-:Y:S02]  /*99c0*/  SEL R122, R122, RZ, P2 ;  /* 0x000000ff7a7a7207 */ /* 0x000fe40001000000 */
[----:B------:R-:W-:Y:S02]  /*99d0*/  ISETP.NE.U32.AND P2, PT, R128, RZ, PT ;  /* 0x000000ff8000720c */ /* 0x000fe40003f45070 */
[----:B------:R-:W-:Y:S02]  /*99e0*/  SEL R123, R123, RZ, P3 ;  /* 0x000000ff7b7b7207 */ /* 0x000fe40001800000 */
[----:B------:R-:W-:-:S02]  /*99f0*/  SEL R128, RZ, 0x4, P4 ;  /* 0x00000004ff807807 */ /* 0x000fc40002000000 */
[----:B------:R-:W-:Y:S02]  /*9a00*/  ISETP.NE.U32.AND P3, PT, R122, RZ, PT ;  /* 0x000000ff7a00720c */ /* 0x000fe40003f65070 */
[----:B------:R-:W-:Y:S02]  /*9a10*/  IADD3 R122, P4, PT, R90, UR74, RZ ;  /* 0x0000004a5a7a7c10 */ /* 0x000fe4000ff9e0ff */
[----:B------:R-:W-:Y:S02]  /*9a20*/  PLOP3.LUT P6, PT, PT, PT, UP4, 0x40, 0x4 ;  /* 0x000000000004781c */ /* 0x000fe40003fce848 */
[----:B------:R-:W-:Y:S02]  /*9a30*/  ISETP.NE.U32.AND P5, PT, R123, RZ, PT ;  /* 0x000000ff7b00720c */ /* 0x000fe40003fa5070 */
[----:B------:R-:W-:Y:S02]  /*9a40*/  IADD3.X R123, PT, PT, R89, UR37, RZ, P4, !PT ;  /* 0x00000025597b7c10 */ /* 0x000fe4000a7fe4ff */
[----:B------:R-:W-:-:S02]  /*9a50*/  SEL R128, R128, RZ, P6 ;  /* 0x000000ff80807207 */ /* 0x000fc40003000000 */
[----:B------:R-:W-:Y:S01]  /*9a60*/  ISETP.GE.AND P4, PT, R234, UR32, PT ;  /* 0x00000020ea007c0c */ /* 0x000fe2000bf86270 */
[----:B------:R2:W-:Y:S01]  /*9a70*/  LDGSTS.E [R129+0x2008], desc[UR38][R122.64], P2 ;  /* 0x020080007a817fae */ /* 0x0005e200091a1026 */
[----:B------:R-:W-:Y:S02]  /*9a80*/  ISETP.NE.U32.AND P6, PT, R128, RZ, PT ;  /* 0x000000ff8000720c */ /* 0x000fe40003fc5070 */
[----:B------:R-:W-:Y:S02]  /*9a90*/  PLOP3.LUT P2, PT, PT, PT, UP4, 0x40, 0x4 ;  /* 0x000000000004781c */ /* 0x000fe40003f4e848 */
[----:B------:R-:W-:Y:S02]  /*9aa0*/  SEL R128, RZ, 0x4, P4 ;  /* 0x00000004ff807807 */ /* 0x000fe40002000000 */
[----:B-1----:R-:W-:Y:S02]  /*9ab0*/  IADD3 R124, P1, PT, R120, UR74, RZ ;  /* 0x0000004a787c7c10 */ /* 0x002fe4000ff3e0ff */
[----:B------:R-:W-:Y:S01]  /*9ac0*/  ISETP.GE.AND P4, PT, R150, UR32, PT ;  /* 0x0000002096007c0c */ /* 0x000fe2000bf86270 */
[----:B------:R-:W-:Y:S01]  /*9ad0*/  UIADD3 UR32, UPT, UPT, UR32, -0x40, URZ ;  /* 0xffffffc020207890 */ /* 0x000fe2000fffe0ff */
[----:B------:R-:W-:Y:S01]  /*9ae0*/  SEL R128, R128, RZ, P2 ;  /* 0x000000ff80807207 */ /* 0x000fe20001000000 */
[----:B--2---:R-:W-:Y:S01]  /*9af0*/  VIADD R129, R2, UR5 ;  /* 0x0000000502817c36 */ /* 0x004fe20008000000 */
[----:B------:R-:W-:-:S02]  /*9b00*/  IADD3.X R125, PT, PT, R119, UR37, RZ, P1, !PT ;  /* 0x00000025777d7c10 */ /* 0x000fc40008ffe4ff */
[----:B------:R-:W-:Y:S02]  /*9b10*/  PLOP3.LUT P2, PT, PT, PT, UP4, 0x40, 0x4 ;  /* 0x000000000004781c */ /* 0x000fe40003f4e848 */
[----:B------:R-:W-:Y:S01]  /*9b20*/  SEL R150, RZ, 0x4, P4 ;  /* 0x00000004ff967807 */ /* 0x000fe20002000000 */
[----:B------:R1:W-:Y:S01]  /*9b30*/  LDGSTS.E [R149], desc[UR38][R124.64], P3 ;  /* 0x000000007c957fae */ /* 0x0003e200099a1026 */
[----:B------:R-:W-:Y:S02]  /*9b40*/  IADD3 R126, P1, PT, R118, UR74, RZ ;  /* 0x0000004a767e7c10 */ /* 0x000fe4000ff3e0ff */
[----:B------:R-:W-:Y:S02]  /*9b50*/  SEL R150, R150, RZ, P2 ;  /* 0x000000ff96967207 */ /* 0x000fe40001000000 */
[----:B------:R-:W-:Y:S02]  /*9b60*/  IADD3.X R127, PT, PT, R117, UR37, RZ, P1, !PT ;  /* 0x00000025757f7c10 */ /* 0x000fe40008ffe4ff */
[----:B------:R-:W-:-:S02]  /*9b70*/  ISETP.NE.U32.AND P1, PT, R128, RZ, PT ;  /* 0x000000ff8000720c */ /* 0x000fc40003f25070 */
[----:B------:R-:W-:Y:S01]  /*9b80*/  IADD3 R122, P2, PT, R88, UR74, RZ ;  /* 0x0000004a587a7c10 */ /* 0x000fe2000ff5e0ff */
[----:B------:R2:W-:Y:S01]  /*9b90*/  LDGSTS.E [R149+0x8], desc[UR38][R126.64], P5 ;  /* 0x000080007e957fae */ /* 0x0005e2000a9a1026 */
[----:B------:R-:W-:Y:S02]  /*9ba0*/  ISETP.NE.U32.AND P3, PT, R150, RZ, PT ;  /* 0x000000ff9600720c */ /* 0x000fe40003f65070 */
[----:B-1----:R-:W-:Y:S01]  /*9bb0*/  IADD3 R124, P4, PT, R86, UR74, RZ ;  /* 0x0000004a567c7c10 */ /* 0x002fe2000ff9e0ff */
[----:B------:R-:W-:Y:S01]  /*9bc0*/  UIADD3 UR74, UP5, UPT, UR74, UR71, URZ ;  /* 0x000000474a4a7290 */ /* 0x000fe2000ffbe0ff */
[----:B------:R-:W-:Y:S02]  /*9bd0*/  IADD3.X R123, PT, PT, R87, UR37, RZ, P2, !PT ;  /* 0x00000025577b7c10 */ /* 0x000fe400097fe4ff */
[----:B------:R-:W-:Y:S01]  /*9be0*/  IADD3.X R125, PT, PT, R85, UR37, RZ, P4, !PT ;  /* 0x00000025557d7c10 */ /* 0x000fe2000a7fe4ff */
[----:B------:R-:W-:Y:S01]  /*9bf0*/  UIADD3.X UR37, UPT, UPT, UR37, UR70, URZ, UP5, !UPT ;  /* 0x0000004625257290 */ /* 0x000fe2000affe4ff */
[----:B------:R-:W-:Y:S01]  /*9c00*/  LOP3.LUT R128, R2, 0x60, RZ, 0x3c, !PT ;  /* 0x0000006002807812 */ /* 0x000fe200078e3cff */
[----:B------:R1:W-:Y:S01]  /*9c10*/  LDGSTS.E [R149+0x2000], desc[UR38][R122.64], P6 ;  /* 0x020000007a957fae */ /* 0x0003e2000b1a1026 */
[----:B--2---:R-:W-:-:S03]  /*9c20*/  IADD3 R126, P2, PT, R60, UR72, RZ ;  /* 0x000000483c7e7c10 */ /* 0x004fc6000ff5e0ff */
[----:B------:R2:W-:Y:S01]  /*9c30*/  LDGSTS.E [R149+0x2008], desc[UR38][R124.64], P1 ;  /* 0x020080007c957fae */ /* 0x0005e200089a1026 */
[----:B------:R-:W-:-:S03]  /*9c40*/  IADD3.X R127, PT, PT, R59, UR36, RZ, P2, !PT ;  /* 0x000000243b7f7c10 */ /* 0x000fc600097fe4ff */
[----:B------:R-:W0:Y:S01]  /*9c50*/  LDGDEPBAR ;  /* 0x00000000000079af */ /* 0x000e220000000000 */
[----:B-1----:R-:W-:-:S03]  /*9c60*/  IADD3 R122, P4, PT, R52, UR72, RZ ;  /* 0x00000048347a7c10 */ /* 0x002fc6000ff9e0ff */
[----:B------:R1:W-:Y:S01]  /*9c70*/  LDGSTS.E [R129+0xc000], desc[UR38][R126.64], P3 ;  /* 0x0c0000007e817fae */ /* 0x0003e200099a1026 */
[----:B--2---:R-:W-:Y:S01]  /*9c80*/  IADD3 R124, P1, PT, R44, UR72, RZ ;  /* 0x000000482c7c7c10 */ /* 0x004fe2000ff3e0ff */
[----:B------:R-:W-:Y:S01]  /*9c90*/  VIADD R149, R151, UR5 ;  /* 0x0000000597957c36 */ /* 0x000fe20008000000 */
[----:B------:R-:W-:Y:S02]  /*9ca0*/  IADD3.X R123, PT, PT, R51, UR36, RZ, P4, !PT ;  /* 0x00000024337b7c10 */ /* 0x000fe4000a7fe4ff */
[----:B------:R-:W-:Y:S02]  /*9cb0*/  IADD3.X R125, PT, PT, R43, UR36, RZ, P1, !PT ;  /* 0x000000242b7d7c10 */ /* 0x000fe40008ffe4ff */
[----:B------:R-:W-:Y:S01]  /*9cc0*/  LOP3.LUT R151, R2, 0x40, RZ, 0x3c, !PT ;  /* 0x0000004002977812 */ /* 0x000fe200078e3cff */
[----:B------:R2:W-:Y:S01]  /*9cd0*/  LDGSTS.E [R129+0xc400], desc[UR38][R122.64], P3 ;  /* 0x0c4000007a817fae */ /* 0x0005e200099a1026 */
[----:B-1----:R-:W-:-:S03]  /*9ce0*/  IADD3 R126, P2, PT, R36, UR72, RZ ;  /* 0x00000048247e7c10 */ /* 0x002fc6000ff5e0ff */
[----:B------:R1:W-:Y:S01]  /*9cf0*/  LDGSTS.E [R129+0xc800], desc[UR38][R124.64], P3 ;  /* 0x0c8000007c817fae */ /* 0x0003e200099a1026 */
[----:B------:R-:W-:-:S05]  /*9d00*/  IADD3.X R127, PT, PT, R35, UR36, RZ, P2, !PT ;  /* 0x00000024237f7c10 */ /* 0x000fca00097fe4ff */
[----:B------:R3:W-:Y:S01]  /*9d10*/  LDGSTS.E [R129+0xcc00], desc[UR38][R126.64], P3 ;  /* 0x0cc000007e817fae */ /* 0x0007e200099a1026 */
[----:B--2---:R-:W-:Y:S02]  /*9d20*/  IADD3 R122, P1, PT, R28, UR72, RZ ;  /* 0x000000481c7a7c10 */ /* 0x004fe4000ff3e0ff */
[----:B-1----:R-:W-:Y:S02]  /*9d30*/  IADD3 R124, P2, PT, R20, UR72, RZ ;  /* 0x00000048147c7c10 */ /* 0x002fe4000ff5e0ff */
[----:B------:R-:W-:Y:S02]  /*9d40*/  IADD3.X R123, PT, PT, R27, UR36, RZ, P1, !PT ;  /* 0x000000241b7b7c10 */ /* 0x000fe40008ffe4ff */
[----:B------:R-:W-:Y:S02]  /*9d50*/  IADD3.X R125, PT, PT, R19, UR36, RZ, P2, !PT ;  /* 0x00000024137d7c10 */ /* 0x000fe400097fe4ff */
[----:B---3--:R-:W-:Y:S01]  /*9d60*/  IADD3 R126, P1, PT, R12, UR72, RZ ;  /* 0x000000480c7e7c10 */ /* 0x008fe2000ff3e0ff */
[----:B------:R1:W-:Y:S03]  /*9d70*/  LDGSTS.E [R129+0xd000], desc[UR38][R122.64], P3 ;  /* 0x0d0000007a817fae */ /* 0x0003e600099a1026 */
[----:B------:R-:W-:Y:S01]  /*9d80*/  IADD3.X R127, PT, PT, R11, UR36, RZ, P1, !PT ;  /* 0x000000240b7f7c10 */ /* 0x000fe20008ffe4ff */
[----:B------:R2:W-:Y:S04]  /*9d90*/  LDGSTS.E [R129+0xd400], desc[UR38][R124.64], P3 ;  /* 0x0d4000007c817fae */ /* 0x0005e800099a1026 */
[----:B------:R3:W-:Y:S01]  /*9da0*/  LDGSTS.E [R129+0xd800], desc[UR38][R126.64], P3 ;  /* 0x0d8000007e817fae */ /* 0x0007e200099a1026 */
[----:B-1----:R-:W-:-:S02]  /*9db0*/  IADD3 R122, P2, PT, R4, UR72, RZ ;  /* 0x00000048047a7c10 */ /* 0x002fc4000ff5e0ff */
[----:B--2---:R-:W-:Y:S02]  /*9dc0*/  IADD3 R124, P1, PT, R58, UR72, RZ ;  /* 0x000000483a7c7c10 */ /* 0x004fe4000ff3e0ff */
[----:B------:R-:W-:Y:S02]  /*9dd0*/  IADD3.X R123, PT, PT, R133, UR36, RZ, P2, !PT ;  /* 0x00000024857b7c10 */ /* 0x000fe400097fe4ff */
[----:B---3--:R-:W-:Y:S02]  /*9de0*/  IADD3 R126, P2, PT, R50, UR72, RZ ;  /* 0x00000048327e7c10 */ /* 0x008fe4000ff5e0ff */
[----:B------:R-:W-:Y:S01]  /*9df0*/  IADD3.X R125, PT, PT, R57, UR36, RZ, P1, !PT ;  /* 0x00000024397d7c10 */ /* 0x000fe20008ffe4ff */
[----:B------:R1:W-:Y:S01]  /*9e00*/  LDGSTS.E [R129+0xdc00], desc[UR38][R122.64], P3 ;  /* 0x0dc000007a817fae */ /* 0x0003e200099a1026 */
[----:B------:R-:W-:-:S03]  /*9e10*/  IADD3.X R127, PT, PT, R49, UR36, RZ, P2, !PT ;  /* 0x00000024317f7c10 */ /* 0x000fc600097fe4ff */
[----:B------:R2:W-:Y:S04]  /*9e20*/  LDGSTS.E [R149+0xc100], desc[UR38][R124.64], P3 ;  /* 0x0c1000007c957fae */ /* 0x0005e800099a1026 */
[----:B------:R3:W-:Y:S01]  /*9e30*/  LDGSTS.E [R149+0xc500], desc[UR38][R126.64], P3 ;  /* 0x0c5000007e957fae */ /* 0x0007e200099a1026 */
[----:B-1----:R-:W-:Y:S01]  /*9e40*/  IADD3 R122, P1, PT, R42, UR72, RZ ;  /* 0x000000482a7a7c10 */ /* 0x002fe2000ff3e0ff */
[----:B------:R-:W-:Y:S01]  /*9e50*/  VIADD R129, R151, UR5 ;  /* 0x0000000597817c36 */ /* 0x000fe20008000000 */
[----:B--2---:R-:W-:Y:S02]  /*9e60*/  IADD3 R124, P2, PT, R34, UR72, RZ ;  /* 0x00000048227c7c10 */ /* 0x004fe4000ff5e0ff */
[----:B------:R-:W-:Y:S02]  /*9e70*/  IADD3.X R123, PT, PT, R41, UR36, RZ, P1, !PT ;  /* 0x00000024297b7c10 */ /* 0x000fe40008ffe4ff */
[----:B---3--:R-:W-:-:S02]  /*9e80*/  IADD3 R126, P1, PT, R26, UR72, RZ ;  /* 0x000000481a7e7c10 */ /* 0x008fc4000ff3e0ff */
[----:B------:R-:W-:Y:S01]  /*9e90*/  IADD3.X R125, PT, PT, R33, UR36, RZ, P2, !PT ;  /* 0x00000024217d7c10 */ /* 0x000fe200097fe4ff */
[----:B------:R1:W-:Y:S01]  /*9ea0*/  LDGSTS.E [R149+0xc900], desc[UR38][R122.64], P3 ;  /* 0x0c9000007a957fae */ /* 0x0003e200099a1026 */
[----:B------:R-:W-:-:S03]  /*9eb0*/  IADD3.X R127, PT, PT, R25, UR36, RZ, P1, !PT ;  /* 0x00000024197f7c10 */ /* 0x000fc60008ffe4ff */
[----:B------:R2:W-:Y:S04]  /*9ec0*/  LDGSTS.E [R149+0xcd00], desc[UR38][R124.64], P3 ;  /* 0x0cd000007c957fae */ /* 0x0005e800099a1026 */
[----:B------:R3:W-:Y:S01]  /*9ed0*/  LDGSTS.E [R149+0xd100], desc[UR38][R126.64], P3 ;  /* 0x0d1000007e957fae */ /* 0x0007e200099a1026 */
[----:B-1----:R-:W-:Y:S02]  /*9ee0*/  IADD3 R122, P2, PT, R18, UR72, RZ ;  /* 0x00000048127a7c10 */ /* 0x002fe4000ff5e0ff */
        /* <DEDUP_REMOVED lines=11> */
[----:B---3--:R-:W-:Y:S01]  /*9fa0*/  IADD3 R126, P1, PT, R40, UR72, RZ ;  /* 0x00000048287e7c10 */ /* 0x008fe2000ff3e0ff */
[----:B------:R-:W-:Y:S01]  /*9fb0*/  VIADD R149, R128, UR5 ;  /* 0x0000000580957c36 */ /* 0x000fe20008000000 */
[----:B------:R-:W-:Y:S01]  /*9fc0*/  IADD3.X R125, PT, PT, R47, UR36, RZ, P2, !PT ;  /* 0x000000242f7d7c10 */ /* 0x000fe200097fe4ff */
[----:B------:R1:W-:Y:S01]  /*9fd0*/  LDGSTS.E [R129+0xc200], desc[UR38][R122.64], P3 ;  /* 0x0c2000007a817fae */ /* 0x0003e200099a1026 */
[----:B------:R-:W-:Y:S01]  /*9fe0*/  IADD3.X R127, PT, PT, R39, UR36, RZ, P1, !PT ;  /* 0x00000024277f7c10 */ /* 0x000fe20008ffe4ff */
[----:B------:R-:W-:Y:S01]  /*9ff0*/  USEL UR5, URZ, 0x1, !UP3 ;  /* 0x00000001ff057887 */ /* 0x000fe2000d800000 */
[----:B------:R-:W-:Y:S01]  /*a000*/  IADD3 R128, P4, PT, R138, UR72, RZ ;  /* 0x000000488a807c10 */ /* 0x000fe2000ff9e0ff */
[----:B------:R2:W-:Y:S01]  /*a010*/  LDGSTS.E [R129+0xc600], desc[UR38][R124.64], P3 ;  /* 0x0c6000007c817fae */ /* 0x0005e200099a1026 */
[----:B------:R-:W-:-:S02]  /*a020*/  UISETP.NE.U32.AND UP3, UPT, UR69, UR6, UPT ;  /* 0x000000064500728c */ /* 0x000fc4000bf65070 */
[----:B------:R-:W-:Y:S01]  /*a030*/  ULOP3.LUT UR5, UR7, UR5, URZ, 0x3c, !UPT ;  /* 0x0000000507057292 */ /* 0x000fe2000f8e3cff */
[----:B------:R3:W-:Y:S01]  /*a040*/  LDGSTS.E [R129+0xca00], desc[UR38][R126.64], P3 ;  /* 0x0ca000007e817fae */ /* 0x0007e200099a1026 */
[----:B-1----:R-:W-:Y:S02]  /*a050*/  IADD3 R122, P2, PT, R32, UR72, RZ ;  /* 0x00000048207a7c10 */ /* 0x002fe4000ff5e0ff */
        /* <DEDUP_REMOVED lines=23> */
[----:B------:R-:W-:Y:S02]  /*a1d0*/  IADD3.X R127, PT, PT, R29, UR36, RZ, P2, !PT ;  /* 0x000000241d7f7c10 */ /* 0x000fe400097fe4ff */
[----:B------:R-:W-:Y:S01]  /*a1e0*/  IADD3.X R129, PT, PT, R139, UR36, RZ, P4, !PT ;  /* 0x000000248b817c10 */ /* 0x000fe2000a7fe4ff */
[----:B------:R2:W-:Y:S04]  /*a1f0*/  LDGSTS.E [R149+0xcb00], desc[UR38][R124.64], P3 ;  /* 0x0cb000007c957fae */ /* 0x0005e800099a1026 */
[----:B------:R3:W-:Y:S01]  /*a200*/  LDGSTS.E [R149+0xcf00], desc[UR38][R126.64], P3 ;  /* 0x0cf000007e957fae */ /* 0x0007e200099a1026 */
[----:B-1----:R-:W-:-:S02]  /*a210*/  IADD3 R122, P1, PT, R22, UR72, RZ ;  /* 0x00000048167a7c10 */ /* 0x002fc4000ff3e0ff */
[----:B--2---:R-:W-:Y:S02]  /*a220*/  IADD3 R124, P2, PT, R14, UR72, RZ ;  /* 0x000000480e7c7c10 */ /* 0x004fe4000ff5e0ff */
[----:B------:R-:W-:Y:S02]  /*a230*/  IADD3.X R123, PT, PT, R21, UR36, RZ, P1, !PT ;  /* 0x00000024157b7c10 */ /* 0x000fe40008ffe4ff */
[----:B---3--:R-:W-:Y:S01]  /*a240*/  IADD3 R126, P1, PT, R6, UR72, RZ ;  /* 0x00000048067e7c10 */ /* 0x008fe2000ff3e0ff */
[----:B------:R-:W-:Y:S01]  /*a250*/  UIADD3 UR72, UP4, UPT, UR72, UR73, URZ ;  /* 0x0000004948487290 */ /* 0x000fe2000ff9e0ff */
[----:B------:R-:W-:Y:S01]  /*a260*/  IADD3.X R125, PT, PT, R13, UR36, RZ, P2, !PT ;  /* 0x000000240d7d7c10 */ /* 0x000fe200097fe4ff */
[----:B------:R1:W-:Y:S01]  /*a270*/  LDGSTS.E [R149+0xd300], desc[UR38][R122.64], P3 ;  /* 0x0d3000007a957fae */ /* 0x0003e200099a1026 */
[----:B------:R-:W-:Y:S01]  /*a280*/  IADD3.X R127, PT, PT, R5, UR36, RZ, P1, !PT ;  /* 0x00000024057f7c10 */ /* 0x000fe20008ffe4ff */
[----:B------:R-:W-:Y:S02]  /*a290*/  UIADD3.X UR36, UPT, UPT, UR36, UR75, URZ, UP4, !UPT ;  /* 0x0000004b24247290 */ /* 0x000fe4000a7fe4ff */
[----:B------:R2:W-:Y:S04]  /*a2a0*/  LDGSTS.E [R149+0xd700], desc[UR38][R124.64], P3 ;  /* 0x0d7000007c957fae */ /* 0x0005e800099a1026 */
[----:B------:R2:W-:Y:S04]  /*a2b0*/  LDGSTS.E [R149+0xdb00], desc[UR38][R126.64], P3 ;  /* 0x0db000007e957fae */ /* 0x0005e800099a1026 */
[----:B------:R2:W-:Y:S01]  /*a2c0*/  LDGSTS.E [R149+0xdf00], desc[UR38][R128.64], P3 ;  /* 0x0df0000080957fae */ /* 0x0005e200099a1026 */
[----:B-1----:R-:W-:-:S03]  /*a2d0*/  IMAD.U32 R122, RZ, RZ, UR7 ;  /* 0x00000007ff7a7e24 */ /* 0x002fc6000f8e00ff */
[----:B------:R-:W0:Y:S01]  /*a2e0*/  LDGDEPBAR ;  /* 0x00000000000079af */ /* 0x000e220000000000 */
[----:B------:R-:W-:Y:S05]  /*a2f0*/  BRA.U UP3, `(.L_x_10) ;  /* 0xffffffe103607547 */ /* 0x000fea000b83ffff */
.L_x_7:
[----:B------:R-:W-:Y:S05]  /*a300*/  BRA.U !UP2, `(.L_x_11) ;  /* 0x000000010a107547 */ /* 0x000fea000b800000 */
[----:B------:R-:W-:-:S06]  /*a310*/  USHF.L.U32 UR7, UR7, 0x1f, URZ ;  /* 0x0000001f07077899 */ /* 0x000fcc00080006ff */
[----:B------:R-:W-:-:S04]  /*a320*/  IMAD.U32 R0, RZ, RZ, UR7 ;  /* 0x00000007ff007e24 */ /* 0x000fc8000f8e00ff */
[----:B------:R-:W1:Y:S02]  /*a330*/  SYNCS.PHASECHK.TRANS64.TRYWAIT P1, [UR28], R0 ;  /* 0x00000000ff0075a7 */ /* 0x000e64000802111c */
[----:B-1----:R-:W-:Y:S05]  /*a340*/  @!P1 BRA `(.L_x_12) ;  /* 0x00000010007c9947 */ /* 0x002fea0003800000 */
.L_x_11:
[----:B------:R-:W-:-:S04]  /*a350*/  DEPBAR.LE SB0, 0x0 ;  /* 0x000080000000791a */ /* 0x000fc80000000000 */
[----:B------:R-:W-:Y:S06]  /*a360*/  BAR.SYNC.DEFER_BLOCKING 0x0 ;  /* 0x0000000000007b1d */ /* 0x000fec0000010000 */
[----:B------:R-:W1:Y:S01]  /*a370*/  LDCU.128 UR8, c[0x0][0x390] ;  /* 0x00007200ff0877ac */ /* 0x000e620008000c00 */
[----:B------:R-:W4:Y:S01]  /*a380*/  S2R R2, SR_TID.X ;  /* 0x0000000000027919 */ /* 0x000f220000002100 */
[----:B------:R-:W5:Y:S01]  /*a390*/  LDCU UR4, c[0x0][0x3b4] ;  /* 0x00007680ff0477ac */ /* 0x000f620008000800 */
[----:B------:R-:W2:Y:S01]  /*a3a0*/  LDCU UR5, c[0x0][0x3b8] ;  /* 0x00007700ff0577ac */ /* 0x000ea20008000800 */
[----:B------:R-:W3:Y:S02]  /*a3b0*/  @!P0 SYNCS.CCTL.IV [UR29+0x18000] ;  /* 0x01800000ff0089b1 */ /* 0x000ee4000800001d */
[----:B---3--:R-:W-:Y:S06]  /*a3c0*/  BAR.SYNC.DEFER_BLOCKING 0x0 ;  /* 0x0000000000007b1d */ /* 0x008fec0000010000 */
[----:B------:R-:W-:Y:S01]  /*a3d0*/  LDTM.16dp32bit_t0_t15.x32 R4, tmem[UR26] ;  /* 0x0000001a000479ee */ /* 0x000fe20008a80000 */
[----:B------:R-:W3:Y:S01]  /*a3e0*/  LDTM.16dp32bit_t16_t31.x32 R4, tmem[UR26+0x20] ;  /* 0x0000201a000479ee */ /* 0x000ee20008aa0000 */
[----:B----4-:R-:W-:-:S02]  /*a3f0*/  IMAD.SHL.U32 R0, R2, 0x80, RZ ;  /* 0x0000008002007824 */ /* 0x010fc400078e00ff */
[C---:B------:R-:W-:Y:S02]  /*a400*/  IMAD.SHL.U32 R40, R2.reuse, 0x10, RZ ;  /* 0x0000001002287824 */ /* 0x040fe400078e00ff */
[----:B------:R-:W-:Y:S01]  /*a410*/  IMAD.SHL.U32 R2, R2, 0x8, RZ ;  /* 0x0000000802027824 */ /* 0x000fe200078e00ff */
[----:B------:R-:W-:Y:S02]  /*a420*/  LOP3.LUT R3, R0, 0x800, RZ, 0xc0, !PT ;  /* 0x0000080000037812 */ /* 0x000fe400078ec0ff */
[----:B------:R-:W-:Y:S02]  /*a430*/  LOP3.LUT R0, R40, 0xf0, RZ, 0xc0, !PT ;  /* 0x000000f028007812 */ /* 0x000fe400078ec0ff */
[----:B------:R-:W-:Y:S01]  /*a440*/  LOP3.LUT R2, R2, 0x300, RZ, 0xc0, !PT ;  /* 0x0000030002027812 */ /* 0x000fe200078ec0ff */
[----:B------:R-:W4:Y:S01]  /*a450*/  @!P0 SYNCS.CCTL.IV [UR29+0x18008] ;  /* 0x01800800ff0089b1 */ /* 0x000f22000800001d */
[----:B------:R-:W-:Y:S01]  /*a460*/  IADD3 R3, PT, PT, R0, UR29, R3 ;  /* 0x0000001d00037c10 */ /* 0x000fe2000fffe003 */
[----:B------:R-:W-:Y:S01]  /*a470*/  NOP ;  /* 0x0000000000007918 */ /* 0x000fe20000000000 */
[----:B------:R-:W-:-:S02]  /*a480*/  LOP3.LUT R40, R40, 0x7f0, RZ, 0xc0, !PT ;  /* 0x000007f028287812 */ /* 0x000fc400078ec0ff */
[----:B-1----:R-:W-:Y:S01]  /*a490*/  ISETP.GE.AND P0, PT, R219, UR10, PT ;  /* 0x0000000adb007c0c */ /* 0x002fe2000bf06270 */
[----:B------:R-:W-:Y:S02]  /*a4a0*/  IMAD.IADD R0, R2, 0x1, R3 ;  /* 0x0000000102007824 */ /* 0x000fe400078e0203 */
[----:B---3--:R-:W-:Y:S01]  /*a4b0*/  IMAD.MOV.U32 R36, RZ, RZ, R4 ;  /* 0x000000ffff247224 */ /* 0x008fe200078e0004 */
[----:B------:R-:W-:Y:S01]  /*a4c0*/  ISETP.LT.AND P5, PT, R218, UR11, !P0 ;  /* 0x0000000bda007c0c */ /* 0x000fe2000c7a1270 */
[----:B------:R-:W-:Y:S01]  /*a4d0*/  IMAD.MOV.U32 R4, RZ, RZ, R5 ;  /* 0x000000ffff047224 */ /* 0x000fe200078e0005 */
[----:B------:R-:W-:Y:S01]  /*a4e0*/  ISETP.LT.AND P1, PT, R217, UR11, !P0 ;  /* 0x0000000bd9007c0c */ /* 0x000fe2000c721270 */
[----:B------:R-:W-:Y:S01]  /*a4f0*/  IMAD.MOV.U32 R37, RZ, RZ, R6 ;  /* 0x000000ffff257224 */ /* 0x000fe200078e0006 */
[----:B------:R-:W-:Y:S01]  /*a500*/  ISETP.LT.AND P2, PT, R216, UR11, !P0 ;  /* 0x0000000bd8007c0c */ /* 0x000fe2000c741270 */
[----:B------:R-:W-:Y:S02]  /*a510*/  IMAD.MOV.U32 R5, RZ, RZ, R7 ;  /* 0x000000ffff057224 */ /* 0x000fe400078e0007 */
[----:B------:R-:W-:-:S02]  /*a520*/  IMAD.MOV.U32 R38, RZ, RZ, R8 ;  /* 0x000000ffff267224 */ /* 0x000fc400078e0008 */
[----:B------:R-:W-:Y:S02]  /*a530*/  IMAD.MOV.U32 R39, RZ, RZ, R10 ;  /* 0x000000ffff277224 */ /* 0x000fe400078e000a */
[----:B------:R-:W-:Y:S02]  /*a540*/  IMAD.MOV.U32 R6, RZ, RZ, R9 ;  /* 0x000000ffff067224 */ /* 0x000fe400078e0009 */
[----:B------:R-:W-:Y:S01]  /*a550*/  IMAD.MOV.U32 R7, RZ, RZ, R11 ;  /* 0x000000ffff077224 */ /* 0x000fe200078e000b */
[----:B----4-:R-:W-:Y:S01]  /*a560*/  STS.128 [R0], R36 ;  /* 0x0000002400007388 */ /* 0x010fe20000000c00 */
[----:B------:R-:W-:Y:S02]  /*a570*/  IMAD.MOV.U32 R8, RZ, RZ, R12 ;  /* 0x000000ffff087224 */ /* 0x000fe400078e000c */
[----:B------:R-:W-:Y:S01]  /*a580*/  IMAD.MOV.U32 R12, RZ, RZ, R13 ;  /* 0x000000ffff0c7224 */ /* 0x000fe200078e000d */
[----:B------:R-:W-:Y:S01]  /*a590*/  STS.128 [R0+0x400], R4 ;  /* 0x0004000400007388 */ /* 0x000fe20000000c00 */
[----:B------:R-:W-:-:S02]  /*a5a0*/  IMAD.MOV.U32 R9, RZ, RZ, R14 ;  /* 0x000000ffff097224 */ /* 0x000fc400078e000e */
[----:B------:R-:W-:Y:S01]  /*a5b0*/  IMAD.MOV.U32 R13, RZ, RZ, R15 ;  /* 0x000000ffff0d7224 */ /* 0x000fe200078e000f */
[----:B------:R-:W-:Y:S01]  /*a5c0*/  BAR.SYNC.DEFER_BLOCKING 0x0 ;  /* 0x0000000000007b1d */ /* 0x000fe20000010000 */
[----:B------:R-:W-:Y:S02]  /*a5d0*/  IMAD.MOV.U32 R10, RZ, RZ, R16 ;  /* 0x000000ffff0a7224 */ /* 0x000fe400078e0010 */
[----:B------:R-:W-:Y:S02]  /*a5e0*/  IMAD.MOV.U32 R11, RZ, RZ, R18 ;  /* 0x000000ffff0b7224 */ /* 0x000fe400078e0012 */
[----:B------:R-:W-:Y:S02]  /*a5f0*/  IMAD.MOV.U32 R14, RZ, RZ, R17 ;  /* 0x000000ffff0e7224 */ /* 0x000fe400078e0011 */
[----:B------:R-:W-:Y:S02]  /*a600*/  IMAD.MOV.U32 R15, RZ, RZ, R19 ;  /* 0x000000ffff0f7224 */ /* 0x000fe400078e0013 */
[----:B------:R-:W-:-:S02]  /*a610*/  IMAD.MOV.U32 R16, RZ, RZ, R20 ;  /* 0x000000ffff107224 */ /* 0x000fc400078e0014 */
[----:B------:R-:W-:Y:S02]  /*a620*/  IMAD.MOV.U32 R17, RZ, RZ, R22 ;  /* 0x000000ffff117224 */ /* 0x000fe400078e0016 */
[----:B------:R-:W-:Y:S02]  /*a630*/  IMAD.MOV.U32 R44, RZ, RZ, R21 ;  /* 0x000000ffff2c7224 */ /* 0x000fe400078e0015 */
[----:B------:R-:W-:Y:S02]  /*a640*/  IMAD.MOV.U32 R45, RZ, RZ, R23 ;  /* 0x000000ffff2d7224 */ /* 0x000fe400078e0017 */
[----:B------:R-:W-:Y:S02]  /*a650*/  IMAD.MOV.U32 R18, RZ, RZ, R24 ;  /* 0x000000ffff127224 */ /* 0x000fe400078e0018 */
[----:B------:R-:W-:Y:S02]  /*a660*/  IMAD.MOV.U32 R19, RZ, RZ, R26 ;  /* 0x000000ffff137224 */ /* 0x000fe400078e001a */
[----:B------:R-:W-:-:S02]  /*a670*/  IMAD.MOV.U32 R46, RZ, RZ, R25 ;  /* 0x000000ffff2e7224 */ /* 0x000fc400078e0019 */
[----:B------:R-:W-:Y:S01]  /*a680*/  IMAD.MOV.U32 R47, RZ, RZ, R27 ;  /* 0x000000ffff2f7224 */ /* 0x000fe200078e001b */
[----:B------:R-:W1:Y:S01]  /*a690*/  LDS.128 R36, [R40+UR29] ;  /* 0x0000001d28247984 */ /* 0x000e620008000c00 */
[----:B------:R-:W-:Y:S02]  /*a6a0*/  IMAD.MOV.U32 R24, RZ, RZ, R28 ;  /* 0x000000ffff187224 */ /* 0x000fe400078e001c */
[----:B------:R-:W-:Y:S01]  /*a6b0*/  IMAD.MOV.U32 R28, RZ, RZ, R29 ;  /* 0x000000ffff1c7224 */ /* 0x000fe200078e001d */
[----:B------:R-:W-:Y:S01]  /*a6c0*/  LDS.128 R4, [R40+UR29+0x800] ;  /* 0x0008001d28047984 */ /* 0x000fe20008000c00 */
[----:B------:R-:W-:Y:S02]  /*a6d0*/  IMAD.MOV.U32 R25, RZ, RZ, R30 ;  /* 0x000000ffff197224 */ /* 0x000fe400078e001e */
[----:B------:R-:W-:Y:S01]  /*a6e0*/  IMAD.MOV.U32 R29, RZ, RZ, R31 ;  /* 0x000000ffff1d7224 */ /* 0x000fe200078e001f */
[----:B------:R-:W-:Y:S01]  /*a6f0*/  BAR.SYNC.DEFER_BLOCKING 0x0 ;  /* 0x0000000000007b1d */ /* 0x000fe20000010000 */
[----:B------:R-:W-:-:S02]  /*a700*/  IMAD.MOV.U32 R26, RZ, RZ, R32 ;  /* 0x000000ffff1a7224 */ /* 0x000fc400078e0020 */
[----:B------:R-:W-:Y:S02]  /*a710*/  IMAD.MOV.U32 R27, RZ, RZ, R34 ;  /* 0x000000ffff1b7224 */ /* 0x000fe400078e0022 */
[----:B------:R-:W-:Y:S02]  /*a720*/  IMAD.MOV.U32 R30, RZ, RZ, R33 ;  /* 0x000000ffff1e7224 */ /* 0x000fe400078e0021 */
[----:B------:R-:W-:Y:S02]  /*a730*/  IMAD.MOV.U32 R31, RZ, RZ, R35 ;  /* 0x000000ffff1f7224 */ /* 0x000fe400078e0023 */
[----:B-----5:R-:W-:Y:S02]  /*a740*/  IMAD R219, R219, UR4, RZ ;  /* 0x00000004dbdb7c24 */ /* 0x020fe4000f8e02ff */
[----:B--2---:R-:W-:Y:S02]  /*a750*/  IMAD R218, R218, UR5, RZ ;  /* 0x00000005dada7c24 */ /* 0x004fe4000f8e02ff */
[----:B------:R-:W-:Y:S01]  /*a760*/  IMAD R217, R217, UR5, RZ ;  /* 0x00000005d9d97c24 */ /* 0x000fe2000f8e02ff */
[----:B------:R-:W-:Y:S01]  /*a770*/  LEA R35, P3, R219, UR8, 0x2 ;  /* 0x00000008db237c11 */ /* 0x000fe2000f8610ff */
[----:B------:R-:W-:-:S03]  /*a780*/  IMAD R216, R216, UR5, RZ ;  /* 0x00000005d8d87c24 */ /* 0x000fc6000f8e02ff */
[----:B------:R-:W-:Y:S02]  /*a790*/  LEA.HI.X.SX32 R219, R219, UR9, 0x2, P3 ;  /* 0x00000009dbdb7c11 */ /* 0x000fe400098f16ff */
[C---:B------:R-:W-:Y:S02]  /*a7a0*/  LEA R2, P6, R218.reuse, R35, 0x2 ;  /* 0x00000023da027211 */ /* 0x040fe400078c10ff */
[C---:B------:R-:W-:Y:S01]  /*a7b0*/  ISETP.LT.AND P3, PT, R215.reuse, UR11, !P0 ;  /* 0x0000000bd7007c0c */ /* 0x040fe2000c761270 */
[----:B------:R-:W-:Y:S01]  /*a7c0*/  IMAD R215, R215, UR5, RZ ;  /* 0x00000005d7d77c24 */ /* 0x000fe2000f8e02ff */
[----:B------:R-:W-:Y:S01]  /*a7d0*/  STS.128 [R0], R8 ;  /* 0x0000000800007388 */ /* 0x000fe20000000c00 */
[----:B------:R-:W-:-:S03]  /*a7e0*/  LEA.HI.X.SX32 R3, R218, R219, 0x2, P6 ;  /* 0x000000dbda037211 */ /* 0x000fc600030f16ff */
[----:B------:R-:W-:Y:S01]  /*a7f0*/  STS.128 [R0+0x400], R12 ;  /* 0x0004000c00007388 */ /* 0x000fe20000000c00 */
[----:B------:R-:W-:Y:S06]  /*a800*/  BAR.SYNC.DEFER_BLOCKING 0x0 ;  /* 0x0000000000007b1d */ /* 0x000fec0000010000 */
[----:B------:R-:W2:Y:S04]  /*a810*/  LDS.128 R20, [R40+UR29] ;  /* 0x0000001d28147984 */ /* 0x000ea80008000c00 */
[----:B------:R-:W-:Y:S01]  /*a820*/  LDS.128 R8, [R40+UR29+0x800] ;  /* 0x0008001d28087984 */ /* 0x000fe20008000c00 */
[----:B------:R-:W-:Y:S06]  /*a830*/  BAR.SYNC.DEFER_BLOCKING 0x0 ;  /* 0x0000000000007b1d */ /* 0x000fec0000010000 */
[----:B------:R-:W-:Y:S04]  /*a840*/  STS.128 [R0], R16 ;  /* 0x0000001000007388 */ /* 0x000fe80000000c00 */
[----:B------:R-:W-:Y:S01]  /*a850*/  STS.128 [R0+0x400], R44 ;  /* 0x0004002c00007388 */ /* 0x000fe20000000c00 */
[----:B------:R-:W-:Y:S06]  /*a860*/  BAR.SYNC.DEFER_BLOCKING 0x0 ;  /* 0x0000000000007b1d */ /* 0x000fec0000010000 */
[----:B------:R-:W3:Y:S04]  /*a870*/  LDS.128 R16, [R40+UR29] ;  /* 0x0000001d28107984 */ /* 0x000ee80008000c00 */
[----:B------:R-:W-:Y:S01]  /*a880*/  LDS.128 R12, [R40+UR29+0x800] ;  /* 0x0008001d280c7984 */ /* 0x000fe20008000c00 */
[----:B------:R-:W-:Y:S06]  /*a890*/  BAR.SYNC.DEFER_BLOCKING 0x0 ;  /* 0x0000000000007b1d */ /* 0x000fec0000010000 */
[----:B------:R4:W-:Y:S04]  /*a8a0*/  STS.128 [R0], R24 ;  /* 0x0000001800007388 */ /* 0x0009e80000000c00 */
[----:B------:R5:W-:Y:S01]  /*a8b0*/  STS.128 [R0+0x400], R28 ;  /* 0x0004001c00007388 */ /* 0x000be20000000c00 */
[----:B------:R-:W-:Y:S01]  /*a8c0*/  BAR.SYNC.DEFER_BLOCKING 0x0 ;  /* 0x0000000000007b1d */ /* 0x000fe20000010000 */
[----:B----4-:R-:W-:-:S02]  /*a8d0*/  LEA R24, P4, R217, R35, 0x2 ;  /* 0x00000023d9187211 */ /* 0x010fc400078810ff */
[----:B------:R-:W-:Y:S02]  /*a8e0*/  LEA R26, P6, R216, R35, 0x2 ;  /* 0x00000023d81a7211 */ /* 0x000fe400078c10ff */
[-C--:B------:R-:W-:Y:S01]  /*a8f0*/  LEA.HI.X.SX32 R25, R217, R219.reuse, 0x2, P4 ;  /* 0x000000dbd9197211 */ /* 0x080fe200020f16ff */
[----:B-----5:R-:W-:Y:S01]  /*a900*/  IMAD R0, R213, UR5, RZ ;  /* 0x00000005d5007c24 */ /* 0x020fe2000f8e02ff */
[C---:B------:R-:W-:Y:S01]  /*a910*/  ISETP.LT.AND P4, PT, R214.reuse, UR11, !P0 ;  /* 0x0000000bd6007c0c */ /* 0x040fe2000c781270 */
[----:B------:R-:W-:Y:S01]  /*a920*/  IMAD R214, R214, UR5, RZ ;  /* 0x00000005d6d67c24 */ /* 0x000fe2000f8e02ff */
[----:B------:R-:W-:Y:S02]  /*a930*/  LEA.HI.X.SX32 R27, R216, R219, 0x2, P6 ;  /* 0x000000dbd81b7211 */ /* 0x000fe400030f16ff */
[----:B------:R-:W-:-:S04]  /*a940*/  LEA R28, P6, R215, R35, 0x2 ;  /* 0x00000023d71c7211 */ /* 0x000fc800078c10ff */
[----:B------:R-:W-:Y:S02]  /*a950*/  LEA.HI.X.SX32 R29, R215, R219, 0x2, P6 ;  /* 0x000000dbd71d7211 */ /* 0x000fe400030f16ff */
[C---:B------:R-:W-:Y:S01]  /*a960*/  LEA R30, P6, R214.reuse, R35, 0x2 ;  /* 0x00000023d61e7211 */ /* 0x040fe200078c10ff */
[----:B-1----:R1:W-:Y:S01]  /*a970*/  @P5 STG.E desc[UR38][R2.64], R36 ;  /* 0x0000002402005986 */ /* 0x0023e2000c101926 */
[----:B------:R-:W-:Y:S02]  /*a980*/  ISETP.LT.AND P5, PT, R213, UR11, !P0 ;  /* 0x0000000bd5007c0c */ /* 0x000fe4000c7a1270 */
[----:B------:R-:W-:Y:S01]  /*a990*/  LEA.HI.X.SX32 R31, R214, R219, 0x2, P6 ;  /* 0x000000dbd61f7211 */ /* 0x000fe200030f16ff */
[----:B------:R4:W-:Y:S01]  /*a9a0*/  @P1 STG.E desc[UR38][R24.64], R37 ;  /* 0x0000002518001986 */ /* 0x0009e2000c101926 */
[----:B------:R-:W-:-:S03]  /*a9b0*/  LEA R32, P1, R0, R35, 0x2 ;  /* 0x0000002300207211 */ /* 0x000fc600078210ff */
[----:B------:R5:W-:Y:S01]  /*a9c0*/  @P2 STG.E desc[UR38][R26.64], R38 ;  /* 0x000000261a002986 */ /* 0x000be2000c101926 */
[----:B------:R-:W-:Y:S01]  /*a9d0*/  LEA.HI.X.SX32 R33, R0, R219, 0x2, P1 ;  /* 0x000000db00217211 */ /* 0x000fe200008f16ff */
[----:B------:R-:W-:Y:S01]  /*a9e0*/  IMAD R0, R141, UR5, RZ ;  /* 0x000000058d007c24 */ /* 0x000fe2000f8e02ff */
[----:B------:R-:W-:Y:S01]  /*a9f0*/  ISETP.LT.AND P1, PT, R210, UR11, !P0 ;  /* 0x0000000bd2007c0c */ /* 0x000fe2000c721270 */
[----:B------:R-:W-:Y:S01]  /*aa00*/  @P3 STG.E desc[UR38][R28.64], R39 ;  /* 0x000000271c003986 */ /* 0x000fe2000c101926 */
[C---:B------:R-:W-:Y:S01]  /*aa10*/  ISETP.LT.AND P3, PT, R211.reuse, UR11, !P0 ;  /* 0x0000000bd3007c0c */ /* 0x040fe2000c761270 */
[----:B------:R-:W-:Y:S02]  /*aa20*/  IMAD R211, R211, UR5, RZ ;  /* 0x00000005d3d37c24 */ /* 0x000fe4000f8e02ff */
[----:B--2---:R2:W-:Y:S01]  /*aa30*/  @P4 STG.E desc[UR38][R30.64], R20 ;  /* 0x000000141e004986 */ /* 0x0045e2000c101926 */
[C---:B------:R-:W-:Y:S01]  /*aa40*/  ISETP.LT.AND P4, PT, R212.reuse, UR11, !P0 ;  /* 0x0000000bd4007c0c */ /* 0x040fe2000c781270 */
[----:B------:R-:W-:-:S02]  /*aa50*/  IMAD R212, R212, UR5, RZ ;  /* 0x00000005d4d47c24 */ /* 0x000fc4000f8e02ff */
[----:B------:R-:W3:Y:S01]  /*aa60*/  LDS.128 R36, [R40+UR29] ;  /* 0x0000001d28247984 */ /* 0x000ee20008000c00 */
[----:B------:R-:W-:Y:S02]  /*aa70*/  IMAD R210, R210, UR5, RZ ;  /* 0x00000005d2d27c24 */ /* 0x000fe4000f8e02ff */
[CC--:B-1----:R-:W-:Y:S01]  /*aa80*/  LEA R2, P2, R212.reuse, R35.reuse, 0x2 ;  /* 0x00000023d4027211 */ /* 0x0c2fe200078410ff */
[----:B------:R1:W-:Y:S01]  /*aa90*/  @P5 STG.E desc[UR38][R32.64], R21 ;  /* 0x0000001520005986 */ /* 0x0003e2000c101926 */
[----:B----4-:R-:W-:Y:S02]  /*aaa0*/  LEA R24, P5, R211, R35, 0x2 ;  /* 0x00000023d3187211 */ /* 0x010fe400078a10ff */
[----:B------:R-:W-:Y:S01]  /*aab0*/  LEA.HI.X.SX32 R3, R212, R219, 0x2, P2 ;  /* 0x000000dbd4037211 */ /* 0x000fe200010f16ff */
[----:B------:R-:W4:Y:S01]  /*aac0*/  LDS.128 R40, [R40+UR29+0x800] ;  /* 0x0008001d28287984 */ /* 0x000f220008000c00 */
[C---:B------:R-:W-:Y:S01]  /*aad0*/  ISETP.LT.AND P2, PT, R209.reuse, UR11, !P0 ;  /* 0x0000000bd1007c0c */ /* 0x040fe2000c741270 */
[----:B------:R-:W-:Y:S01]  /*aae0*/  IMAD R209, R209, UR5, RZ ;  /* 0x00000005d1d17c24 */ /* 0x000fe2000f8e02ff */
[----:B-----5:R-:W-:Y:S01]  /*aaf0*/  LEA R26, P6, R210, R35, 0x2 ;  /* 0x00000023d21a7211 */ /* 0x020fe200078c10ff */
[----:B------:R5:W-:Y:S01]  /*ab00*/  @P4 STG.E desc[UR38][R2.64], R22 ;  /* 0x0000001602004986 */ /* 0x000be2000c101926 */
[----:B------:R-:W-:-:S02]  /*ab10*/  LEA.HI.X.SX32 R25, R211, R219, 0x2, P5 ;  /* 0x000000dbd3197211 */ /* 0x000fc400028f16ff */
[C---:B--2---:R-:W-:Y:S02]  /*ab20*/  LEA R20, P4, R209.reuse, R35, 0x2 ;  /* 0x00000023d1147211 */ /* 0x044fe400078810ff */
[-C--:B------:R-:W-:Y:S01]  /*ab30*/  LEA.HI.X.SX32 R27, R210, R219.reuse, 0x2, P6 ;  /* 0x000000dbd21b7211 */ /* 0x080fe200030f16ff */
[----:B------:R-:W-:Y:S01]  /*ab40*/  @P3 STG.E desc[UR38][R24.64], R23 ;  /* 0x0000001718003986 */ /* 0x000fe2000c101926 */
[----:B-1----:R-:W-:Y:S02]  /*ab50*/  LEA.HI.X.SX32 R21, R209, R219, 0x2, P4 ;  /* 0x000000dbd1157211 */ /* 0x002fe400020f16ff */
[C---:B------:R-:W-:Y:S01]  /*ab60*/  ISETP.LT.AND P4, PT, R208.reuse, UR11, !P0 ;  /* 0x0000000bd0007c0c */ /* 0x040fe2000c781270 */
[----:B------:R-:W-:Y:S01]  /*ab70*/  IMAD R208, R208, UR5, RZ ;  /* 0x00000005d0d07c24 */ /* 0x000fe2000f8e02ff */
[----:B---3--:R1:W-:Y:S01]  /*ab80*/  @P1 STG.E desc[UR38][R26.64], R16 ;  /* 0x000000101a001986 */ /* 0x0083e2000c101926 */
[C---:B------:R-:W-:Y:S01]  /*ab90*/  ISETP.LT.AND P3, PT, R207.reuse, UR11, !P0 ;  /* 0x0000000bcf007c0c */ /* 0x040fe2000c761270 */
[----:B------:R-:W-:-:S02]  /*aba0*/  IMAD R207, R207, UR5, RZ ;  /* 0x00000005cfcf7c24 */ /* 0x000fc4000f8e02ff */
[----:B------:R-:W-:Y:S01]  /*abb0*/  LEA R28, P1, R208, R35, 0x2 ;  /* 0x00000023d01c7211 */ /* 0x000fe200078210ff */
[----:B------:R2:W-:Y:S01]  /*abc0*/  @P2 STG.E desc[UR38][R20.64], R17 ;  /* 0x0000001114002986 */ /* 0x0005e2000c101926 */
[C---:B------:R-:W-:Y:S01]  /*abd0*/  ISETP.LT.AND P2, PT, R206.reuse, UR11, !P0 ;  /* 0x0000000bce007c0c */ /* 0x040fe2000c741270 */
[----:B------:R-:W-:Y:S01]  /*abe0*/  IMAD R206, R206, UR5, RZ ;  /* 0x00000005cece7c24 */ /* 0x000fe2000f8e02ff */
[----:B------:R-:W-:Y:S02]  /*abf0*/  LEA.HI.X.SX32 R29, R208, R219, 0x2, P1 ;  /* 0x000000dbd01d7211 */ /* 0x000fe400008f16ff */
[C---:B------:R-:W-:Y:S01]  /*ac00*/  ISETP.LT.AND P1, PT, R204.reuse, UR11, !P0 ;  /* 0x0000000bcc007c0c */ /* 0x040fe2000c721270 */
[----:B------:R-:W-:Y:S01]  /*ac10*/  IMAD R204, R204, UR5, RZ ;  /* 0x00000005cccc7c24 */ /* 0x000fe2000f8e02ff */
[-C--:B-----5:R-:W-:Y:S01]  /*ac20*/  LEA R2, P5, R207, R35.reuse, 0x2 ;  /* 0x00000023cf027211 */ /* 0x0a0fe200078a10ff */
[----:B------:R-:W-:Y:S01]  /*ac30*/  @P4 STG.E desc[UR38][R28.64], R18 ;  /* 0x000000121c004986 */ /* 0x000fe2000c101926 */
[----:B-1----:R-:W-:-:S02]  /*ac40*/  LEA R16, P4, R206, R35, 0x2 ;  /* 0x00000023ce107211 */ /* 0x002fc400078810ff */
[----:B------:R-:W-:Y:S02]  /*ac50*/  LEA.HI.X.SX32 R3, R207, R219, 0x2, P5 ;  /* 0x000000dbcf037211 */ /* 0x000fe400028f16ff */
[C---:B------:R-:W-:Y:S01]  /*ac60*/  ISETP.LT.AND P5, PT, R202.reuse, UR11, !P0 ;  /* 0x0000000bca007c0c */ /* 0x040fe2000c7a1270 */
[----:B------:R-:W-:Y:S01]  /*ac70*/  IMAD R202, R202, UR5, RZ ;  /* 0x00000005caca7c24 */ /* 0x000fe2000f8e02ff */
[----:B--2---:R-:W-:Y:S01]  /*ac80*/  LEA R20, P6, R204, R35, 0x2 ;  /* 0x00000023cc147211 */ /* 0x004fe200078c10ff */
[----:B------:R1:W-:Y:S01]  /*ac90*/  @P3 STG.E desc[UR38][R2.64], R19 ;  /* 0x0000001302003986 */ /* 0x0003e2000c101926 */
[-C--:B------:R-:W-:Y:S02]  /*aca0*/  LEA.HI.X.SX32 R17, R206, R219.reuse, 0x2, P4 ;  /* 0x000000dbce117211 */ /* 0x080fe400020f16ff */
[----:B------:R-:W-:Y:S02]  /*acb0*/  LEA.HI.X.SX32 R21, R204, R219, 0x2, P6 ;  /* 0x000000dbcc157211 */ /* 0x000fe400030f16ff */
[C---:B------:R-:W-:Y:S01]  /*acc0*/  ISETP.LT.AND P3, PT, R201.reuse, UR11, !P0 ;  /* 0x0000000bc9007c0c */ /* 0x040fe2000c761270 */
[----:B------:R-:W-:Y:S01]  /*acd0*/  IMAD R201, R201, UR5, RZ ;  /* 0x00000005c9c97c24 */ /* 0x000fe2000f8e02ff */
[----:B------:R-:W-:Y:S01]  /*ace0*/  LEA R22, P4, R202, R35, 0x2 ;  /* 0x00000023ca167211 */ /* 0x000fe200078810ff */
[----:B------:R2:W-:Y:S01]  /*acf0*/  @P2 STG.E desc[UR38][R16.64], R36 ;  /* 0x0000002410002986 */ /* 0x0005e2000c101926 */
[C---:B------:R-:W-:Y:S01]  /*ad00*/  ISETP.LT.AND P2, PT, R200.reuse, UR11, !P0 ;  /* 0x0000000bc8007c0c */ /* 0x040fe2000c741270 */
[----:B------:R-:W-:Y:S01]  /*ad10*/  IMAD R200, R200, UR5, RZ ;  /* 0x00000005c8c87c24 */ /* 0x000fe2000f8e02ff */
[----:B------:R-:W-:Y:S01]  /*ad20*/  LEA.HI.X.SX32 R23, R202, R219, 0x2, P4 ;  /* 0x000000dbca177211 */ /* 0x000fe200020f16ff */
[----:B------:R3:W-:Y:S01]  /*ad30*/  @P1 STG.E desc[UR38][R20.64], R37 ;  /* 0x0000002514001986 */ /* 0x0007e2000c101926 */
[C---:B------:R-:W-:Y:S01]  /*ad40*/  ISETP.LT.AND P1, PT, R198.reuse, UR11, !P0 ;  /* 0x0000000bc6007c0c */ /* 0x040fe2000c721270 */
[----:B------:R-:W-:Y:S01]  /*ad50*/  IMAD R198, R198, UR5, RZ ;  /* 0x00000005c6c67c24 */ /* 0x000fe2000f8e02ff */
[C---:B-1----:R-:W-:Y:S01]  /*ad60*/  LEA R2, P4, R201.reuse, R35, 0x2 ;  /* 0x00000023c9027211 */ /* 0x042fe200078810ff */
[----:B------:R-:W-:Y:S03]  /*ad70*/  @P5 STG.E desc[UR38][R22.64], R38 ;  /* 0x0000002616005986 */ /* 0x000fe6000c101926 */
[----:B------:R-:W-:-:S02]  /*ad80*/  LEA.HI.X.SX32 R3, R201, R219, 0x2, P4 ;  /* 0x000000dbc9037211 */ /* 0x000fc400020f16ff */
[-C--:B--2---:R-:W-:Y:S02]  /*ad90*/  LEA R16, P6, R200, R35.reuse, 0x2 ;  /* 0x00000023c8107211 */ /* 0x084fe400078c10ff */
[C---:B------:R-:W-:Y:S01]  /*ada0*/  ISETP.LT.AND P4, PT, R197.reuse, UR11, !P0 ;  /* 0x0000000bc5007c0c */ /* 0x040fe2000c781270 */
[----:B------:R-:W-:Y:S01]  /*adb0*/  IMAD R197, R197, UR5, RZ ;  /* 0x00000005c5c57c24 */ /* 0x000fe2000f8e02ff */
[----:B------:R-:W-:Y:S01]  /*adc0*/  LEA R18, P5, R198, R35, 0x2 ;  /* 0x00000023c6127211 */ /* 0x000fe200078a10ff */
[----:B------:R1:W-:Y:S01]  /*add0*/  @P3 STG.E desc[UR38][R2.64], R39 ;  /* 0x0000002702003986 */ /* 0x0003e2000c101926 */
[-C--:B------:R-:W-:Y:S02]  /*ade0*/  LEA.HI.X.SX32 R17, R200, R219.reuse, 0x2, P6 ;  /* 0x000000dbc8117211 */ /* 0x080fe400030f16ff */
[----:B------:R-:W-:Y:S02]  /*adf0*/  LEA.HI.X.SX32 R19, R198, R219, 0x2, P5 ;  /* 0x000000dbc6137211 */ /* 0x000fe400028f16ff */
[C---:B------:R-:W-:Y:S01]  /*ae00*/  ISETP.LT.AND P3, PT, R195.reuse, UR11, !P0 ;  /* 0x0000000bc3007c0c */ /* 0x040fe2000c761270 */
[----:B------:R-:W-:Y:S01]  /*ae10*/  IMAD R195, R195, UR5, RZ ;  /* 0x00000005c3c37c24 */ /* 0x000fe2000f8e02ff */
[C---:B---3--:R-:W-:Y:S01]  /*ae20*/  LEA R20, P5, R197.reuse, R35, 0x2 ;  /* 0x00000023c5147211 */ /* 0x048fe200078a10ff */
        /* <DEDUP_REMOVED lines=13> */
[C---:B------:R-:W-:Y:S01]  /*af00*/  LEA R4, P4, R193.reuse, R35, 0x2 ;  /* 0x00000023c1047211 */ /* 0x040fe200078810ff */
[----:B------:R1:W-:Y:S01]  /*af10*/  @P3 STG.E desc[UR38][R2.64], R7 ;  /* 0x0000000702003986 */ /* 0x0003e2000c101926 */
[-C--:B------:R-:W-:Y:S02]  /*af20*/  LEA.HI.X.SX32 R17, R194, R219.reuse, 0x2, P6 ;  /* 0x000000dbc2117211 */ /* 0x080fe400030f16ff */
[----:B---3--:R-:W-:Y:S02]  /*af30*/  LEA.HI.X.SX32 R5, R193, R219, 0x2, P4 ;  /* 0x000000dbc1057211 */ /* 0x008fe400020f16ff */
[----:B------:R-:W-:Y:S01]  /*af40*/  LEA R18, P4, R192, R35, 0x2 ;  /* 0x00000023c0127211 */ /* 0x000fe200078810ff */
[----:B------:R-:W-:Y:S01]  /*af50*/  @P2 STG.E desc[UR38][R16.64], R8 ;  /* 0x0000000810002986 */ /* 0x000fe2000c101926 */
[C---:B------:R-:W-:Y:S01]  /*af60*/  ISETP.LT.AND P3, PT, R148.reuse, UR11, !P0 ;  /* 0x0000000b94007c0c */ /* 0x040fe2000c761270 */
[----:B------:R-:W-:Y:S01]  /*af70*/  IMAD R148, R148, UR5, RZ ;  /* 0x0000000594947c24 */ /* 0x000fe2000f8e02ff */
[C---:B------:R-:W-:Y:S01]  /*af80*/  ISETP.LT.AND P2, PT, R147.reuse, UR11, !P0 ;  /* 0x0000000b93007c0c */ /* 0x040fe2000c741270 */
[----:B------:R2:W-:Y:S01]  /*af90*/  @P1 STG.E desc[UR38][R4.64], R9 ;  /* 0x0000000904001986 */ /* 0x0005e2000c101926 */
[----:B------:R-:W-:Y:S01]  /*afa0*/  LEA.HI.X.SX32 R19, R192, R219, 0x2, P4 ;  /* 0x000000dbc0137211 */ /* 0x000fe200020f16ff */
[----:B------:R-:W-:Y:S01]  /*afb0*/  IMAD R147, R147, UR5, RZ ;  /* 0x0000000593937c24 */ /* 0x000fe2000f8e02ff */
[C---:B------:R-:W-:Y:S01]  /*afc0*/  ISETP.LT.AND P1, PT, R146.reuse, UR11, !P0 ;  /* 0x0000000b92007c0c */ /* 0x040fe2000c721270 */
[----:B------:R-:W-:Y:S01]  /*afd0*/  IMAD R146, R146, UR5, RZ ;  /* 0x0000000592927c24 */ /* 0x000fe2000f8e02ff */
[-C--:B-1----:R-:W-:Y:S01]  /*afe0*/  LEA R2, P4, R148, R35.reuse, 0x2 ;  /* 0x0000002394027211 */ /* 0x082fe200078810ff */
[----:B------:R-:W-:Y:S01]  /*aff0*/  @P5 STG.E desc[UR38][R18.64], R10 ;  /* 0x0000000a12005986 */ /* 0x000fe2000c101926 */
[----:B------:R-:W-:-:S02]  /*b000*/  LEA R6, P5, R147, R35, 0x2 ;  /* 0x0000002393067211 */ /* 0x000fc400078a10ff */
[-C--:B------:R-:W-:Y:S02]  /*b010*/  LEA.HI.X.SX32 R3, R148, R219.reuse, 0x2, P4 ;  /* 0x000000db94037211 */ /* 0x080fe400020f16ff */
[----:B------:R-:W-:Y:S02]  /*b020*/  LEA.HI.X.SX32 R7, R147, R219, 0x2, P5 ;  /* 0x000000db93077211 */ /* 0x000fe400028f16ff */
[C---:B--2---:R-:W-:Y:S01]  /*b030*/  LEA R4, P6, R146.reuse, R35, 0x2 ;  /* 0x0000002392047211 */ /* 0x044fe200078c10ff */
[----:B------:R1:W-:Y:S01]  /*b040*/  @P3 STG.E desc[UR38][R2.64], R11 ;  /* 0x0000000b02003986 */ /* 0x0003e2000c101926 */
[C---:B------:R-:W-:Y:S01]  /*b050*/  ISETP.LT.AND P5, PT, R145.reuse, UR11, !P0 ;  /* 0x0000000b91007c0c */ /* 0x040fe2000c7a1270 */
[----:B------:R-:W-:Y:S01]  /*b060*/  IMAD R145, R145, UR5, RZ ;  /* 0x0000000591917c24 */ /* 0x000fe2000f8e02ff */
[----:B------:R-:W-:Y:S01]  /*b070*/  LEA.HI.X.SX32 R5, R146, R219, 0x2, P6 ;  /* 0x000000db92057211 */ /* 0x000fe200030f16ff */
[----:B------:R2:W-:Y:S01]  /*b080*/  @P2 STG.E desc[UR38][R6.64], R12 ;  /* 0x0000000c06002986 */ /* 0x0005e2000c101926 */
[C---:B------:R-:W-:Y:S01]  /*b090*/  ISETP.LT.AND P4, PT, R144.reuse, UR11, !P0 ;  /* 0x0000000b90007c0c */ /* 0x040fe2000c781270 */
[----:B------:R-:W-:Y:S01]  /*b0a0*/  IMAD R144, R144, UR5, RZ ;  /* 0x0000000590907c24 */ /* 0x000fe2000f8e02ff */
[C---:B------:R-:W-:Y:S01]  /*b0b0*/  ISETP.LT.AND P3, PT, R143.reuse, UR11, !P0 ;  /* 0x0000000b8f007c0c */ /* 0x040fe2000c761270 */
[----:B------:R3:W-:Y:S01]  /*b0c0*/  @P1 STG.E desc[UR38][R4.64], R13 ;  /* 0x0000000d04001986 */ /* 0x0007e2000c101926 */
[C---:B------:R-:W-:Y:S01]  /*b0d0*/  ISETP.LT.AND P2, PT, R142.reuse, UR11, !P0 ;  /* 0x0000000b8e007c0c */ /* 0x040fe2000c741270 */
[----:B------:R-:W-:Y:S01]  /*b0e0*/  IMAD R143, R143, UR5, RZ ;  /* 0x000000058f8f7c24 */ /* 0x000fe2000f8e02ff */
[-C--:B------:R-:W-:Y:S01]  /*b0f0*/  LEA R8, P6, R145, R35.reuse, 0x2 ;  /* 0x0000002391087211 */ /* 0x080fe200078c10ff */
[----:B------:R-:W-:Y:S01]  /*b100*/  IMAD R142, R142, UR5, RZ ;  /* 0x000000058e8e7c24 */ /* 0x000fe2000f8e02ff */
[----:B-1----:R-:W-:-:S02]  /*b110*/  LEA R2, P1, R144, R35, 0x2 ;  /* 0x0000002390027211 */ /* 0x002fc400078210ff */
[-C--:B------:R-:W-:Y:S02]  /*b120*/  LEA.HI.X.SX32 R9, R145, R219.reuse, 0x2, P6 ;  /* 0x000000db91097211 */ /* 0x080fe400030f16ff */
[----:B------:R-:W-:Y:S02]  /*b130*/  LEA.HI.X.SX32 R3, R144, R219, 0x2, P1 ;  /* 0x000000db90037211 */ /* 0x000fe400008f16ff */
[-C--:B--2---:R-:W-:Y:S01]  /*b140*/  LEA R6, P1, R142, R35.reuse, 0x2 ;  /* 0x000000238e067211 */ /* 0x084fe200078210ff */
[----:B---3--:R-:W-:Y:S01]  /*b150*/  IMAD R13, R140, UR5, RZ ;  /* 0x000000058c0d7c24 */ /* 0x008fe2000f8e02ff */
[C---:B------:R-:W-:Y:S01]  /*b160*/  LEA R4, P6, R143.reuse, R35, 0x2 ;  /* 0x000000238f047211 */ /* 0x040fe200078c10ff */
[----:B------:R1:W-:Y:S01]  /*b170*/  @P5 STG.E desc[UR38][R8.64], R14 ;  /* 0x0000000e08005986 */ /* 0x0003e2000c101926 */
[-C--:B------:R-:W-:Y:S02]  /*b180*/  LEA.HI.X.SX32 R7, R142, R219.reuse, 0x2, P1 ;  /* 0x000000db8e077211 */ /* 0x080fe400008f16ff */
[----:B------:R-:W-:Y:S01]  /*b190*/  LEA.HI.X.SX32 R5, R143, R219, 0x2, P6 ;  /* 0x000000db8f057211 */ /* 0x000fe200030f16ff */
[----:B------:R1:W-:Y:S01]  /*b1a0*/  @P4 STG.E desc[UR38][R2.64], R15 ;  /* 0x0000000f02004986 */ /* 0x0003e2000c101926 */
[----:B------:R-:W-:-:S02]  /*b1b0*/  LEA R10, P6, R0, R35, 0x2 ;  /* 0x00000023000a7211 */ /* 0x000fc400078c10ff */
[----:B------:R-:W-:Y:S01]  /*b1c0*/  ISETP.LT.AND P1, PT, R141, UR11, !P0 ;  /* 0x0000000b8d007c0c */ /* 0x000fe2000c721270 */
[----:B----4-:R1:W-:Y:S01]  /*b1d0*/  @P3 STG.E desc[UR38][R4.64], R40 ;  /* 0x0000002804003986 */ /* 0x0103e2000c101926 */
[----:B------:R-:W-:Y:S02]  /*b1e0*/  ISETP.LT.AND P0, PT, R140, UR11, !P0 ;  /* 0x0000000b8c007c0c */ /* 0x000fe4000c701270 */
[----:B------:R-:W-:Y:S01]  /*b1f0*/  LEA.HI.X.SX32 R11, R0, R219, 0x2, P6 ;  /* 0x000000db000b7211 */ /* 0x000fe200030f16ff */
[----:B------:R1:W-:Y:S01]  /*b200*/  @P2 STG.E desc[UR38][R6.64], R41 ;  /* 0x0000002906002986 */ /* 0x0003e2000c101926 */
[----:B------:R-:W-:-:S04]  /*b210*/  LEA R12, P6, R13, R35, 0x2 ;  /* 0x000000230d0c7211 */ /* 0x000fc800078c10ff */
[----:B------:R-:W-:-:S03]  /*b220*/  LEA.HI.X.SX32 R13, R13, R219, 0x2, P6 ;  /* 0x000000db0d0d7211 */ /* 0x000fc600030f16ff */
[----:B------:R1:W-:Y:S04]  /*b230*/  @P1 STG.E desc[UR38][R10.64], R42 ;  /* 0x0000002a0a001986 */ /* 0x0003e8000c101926 */
[----:B------:R1:W-:Y:S01]  /*b240*/  @P0 STG.E desc[UR38][R12.64], R43 ;  /* 0x0000002b0c000986 */ /* 0x0003e2000c101926 */
[----:B------:R-:W-:Y:S06]  /*b250*/  BAR.SYNC.DEFER_BLOCKING 0x0 ;  /* 0x0000000000007b1d */ /* 0x000fec0000010000 */
[----:B------:R-:W-:Y:S05]  /*b260*/  BRA.U UP0, `(.L_x_13) ;  /* 0x0000000100a07547 */ /* 0x000fea000b800000 */
[----:B------:R-:W2:Y:S01]  /*b270*/  S2UR UR5, SR_CgaCtaId ;  /* 0x00000000000579c3 */ /* 0x000ea20000008800 */
[----:B------:R-:W-:Y:S01]  /*b280*/  NOP ;  /* 0x0000000000007918 */ /* 0x000fe20000000000 */
[----:B------:R-:W-:Y:S01]  /*b290*/  UMOV UR4, 0x50 ;  /* 0x0000005000047882 */ /* 0x000fe20000000000 */
[----:B------:R-:W-:Y:S02]  /*b2a0*/  IMAD.U32 R0, RZ, RZ, UR27 ;  /* 0x0000001bff007e24 */ /* 0x000fe4000f8e00ff */
[----:B-1----:R-:W-:Y:S02]  /*b2b0*/  IMAD.MOV.U32 R3, RZ, RZ, 0x3 ;  /* 0x00000003ff037424 */ /* 0x002fe400078e00ff */
[----:B------:R-:W-:Y:S01]  /*b2c0*/  IMAD.MOV.U32 R7, RZ, RZ, 0x1 ;  /* 0x00000001ff077424 */ /* 0x000fe200078e00ff */
[----:B------:R-:W-:-:S04]  /*b2d0*/  LOP3.LUT R0, R0, 0xffff, RZ, 0xc0, !PT ;  /* 0x0000ffff00007812 */ /* 0x000fc800078ec0ff */
[----:B------:R-:W-:-:S05]  /*b2e0*/  SHF.R.U32.HI R0, RZ, 0x5, R0 ;  /* 0x00000005ff007819 */ /* 0x000fca0000011600 */
[----:B------:R-:W-:Y:S01]  /*b2f0*/  VIADD R2, R0, 0x10 ;  /* 0x0000001000027836 */ /* 0x000fe20000000000 */
[----:B------:R-:W-:Y:S01]  /*b300*/  SHF.L.U32 R0, R3, R0, RZ ;  /* 0x0000000003007219 */ /* 0x000fe200000006ff */
[----:B--2---:R-:W-:-:S03]  /*b310*/  ULEA UR6, UR5, UR4, 0x18 ;  /* 0x0000000405067291 */ /* 0x004fc6000f8ec0ff */
[----:B------:R-:W-:-:S04]  /*b320*/  SHF.L.U32 R3, R7, R2, RZ ;  /* 0x0000000207037219 */ /* 0x000fc800000006ff */
[----:B------:R-:W-:Y:S02]  /*b330*/  LOP3.LUT R0, R3, R0, RZ, 0xfc, !PT ;  /* 0x0000000003007212 */ /* 0x000fe400078efcff */
[----:B------:R-:W1:Y:S02]  /*b340*/  LDS R5, [UR6] ;  /* 0x00000006ff057984 */ /* 0x000e640008000800 */
[C---:B------:R-:W-:Y:S02]  /*b350*/  LOP3.LUT R2, R0.reuse, 0xffff, RZ, 0xc0, !PT ;  /* 0x0000ffff00027812 */ /* 0x040fe400078ec0ff */
[----:B-1----:R-:W-:-:S04]  /*b360*/  LOP3.LUT R3, R0, 0xffff, R5, 0x80, !PT ;  /* 0x0000ffff00037812 */ /* 0x002fc800078e8005 */
[----:B------:R-:W-:-:S13]  /*b370*/  ISETP.NE.AND P0, PT, R3, R2, PT ;  /* 0x000000020300720c */ /* 0x000fda0003f05270 */
[----:B------:R-:W-:Y:S05]  /*b380*/  @P0 BRA `(.L_x_14) ;  /* 0x0000000000500947 */ /* 0x000fea0003800000 */
[----:B------:R-:W-:Y:S02]  /*b390*/  SHF.R.U32.HI R5, RZ, 0x10, R5 ;  /* 0x00000010ff057819 */ /* 0x000fe40000011605 */
[----:B------:R-:W-:-:S04]  /*b3a0*/  SHF.R.U32.HI R2, RZ, 0x10, R0 ;  /* 0x00000010ff027819 */ /* 0x000fc80000011600 */
[----:B------:R-:W-:-:S04]  /*b3b0*/  LOP3.LUT R5, R5, R2, RZ, 0xc0, !PT ;  /* 0x0000000205057212 */ /* 0x000fc800078ec0ff */
[----:B------:R-:W-:-:S13]  /*b3c0*/  ISETP.NE.AND P0, PT, R5, R2, PT ;  /* 0x000000020500720c */ /* 0x000fda0003f05270 */
[----:B------:R-:W-:Y:S05]  /*b3d0*/  @P0 BRA `(.L_x_15) ;  /* 0x0000000000300947 */ /* 0x000fea0003800000 */
[----:B------:R-:W-:Y:S01]  /*b3e0*/  R2UR UR4, R0 ;  /* 0x00000000000472ca */ /* 0x000fe200000e0000 */
[----:B------:R-:W-:Y:S01]  /*b3f0*/  VOTEU.ANY UR5, UPT, PT ;  /* 0x0000000000057886 */ /* 0x000fe200038e0100 */
[----:B------:R-:W1:Y:S01]  /*b400*/  S2R R0, SR_LANEID ;  /* 0x0000000000007919 */ /* 0x000e620000000000 */
[----:B------:R-:W-:-:S10]  /*b410*/  UFLO.U32 UR5, UR5 ;  /* 0x00000005000572bd */ /* 0x000fd400080e0000 */
[----:B------:R-:W-:-:S06]  /*b420*/  ULOP3.LUT UR4, URZ, UR4, URZ, 0x33, !UPT ;  /* 0x00000004ff047292 */ /* 0x000fcc000f8e33ff */
[----:B------:R-:W-:-:S04]  /*b430*/  IMAD.U32 R2, RZ, RZ, UR4 ;  /* 0x00000004ff027e24 */ /* 0x000fc8000f8e00ff */
[----:B------:R-:W2:Y:S02]  /*b440*/  REDUX UR7, R2 ;  /* 0x00000000020773c4 */ /* 0x000ea40000000000 */
[----:B------:R3:W-:Y:S01]  /*b450*/  UTCATOMSWS.AND URZ, UR4 ;  /* 0x0000000400ff79e3 */ /* 0x0007e20008000000 */
[----:B-1----:R-:W-:Y:S01]  /*b460*/  ISETP.EQ.U32.AND P0, PT, R0, UR5, PT ;  /* 0x0000000500007c0c */ /* 0x002fe2000bf02070 */
[----:B--2---:R-:W-:-:S12]  /*b470*/  IMAD.U32 R0, RZ, RZ, UR7 ;  /* 0x00000007ff007e24 */ /* 0x004fd8000f8e00ff */
[----:B------:R3:W-:Y:S01]  /*b480*/  @P0 ATOMS.AND RZ, [UR6], R0 ;  /* 0x00000000ffff098c */ /* 0x0007e2000a800006 */
[----:B------:R-:W-:Y:S05]  /*b490*/  BRA `(.L_x_13) ;  /* 0x0000000000147947 */ /* 0x000fea0003800000 */
.L_x_15:
[----:B------:R-:W-:-:S07]  /*b4a0*/  MOV R2, 0xb4c0 ;  /* 0x0000b4c000027802 */ /* 0x000fce0000000f00 */
[----:B------:R-:W-:Y:S05]  /*b4b0*/  CALL.REL.NOINC `($__internal_0_$__cuda_sm10x_tcgen05_guardrail_trap_col_being_dealloced_not_returned_by_alloc) ;  /* 0x00000000002c7944 */ /* 0x000fea0003c00000 */
[----:B------:R-:W-:Y:S05]  /*b4c0*/  BRA `(.L_x_13) ;  /* 0x0000000000087947 */ /* 0x000fea0003800000 */
.L_x_14:
[----:B------:R-:W-:-:S07]  /*b4d0*/  MOV R2, 0xb4f0 ;  /* 0x0000b4f000027802 */ /* 0x000fce0000000f00 */
[----:B------:R-:W-:Y:S05]  /*b4e0*/  CALL.REL.NOINC `($__internal_2_$__cuda_sm10x_tcgen05_guardrail_trap_unallocated_columns_being_dealloced) ;  /* 0x0000000000387944 */ /* 0x000fea0003c00000 */
.L_x_13:
[----:B------:R-:W-:Y:S01]  /*b4f0*/  NOP ;  /* 0x0000000000007918 */ /* 0x000fe20000000000 */
[----:B---3--:R-:W-:Y:S05]  /*b500*/  EXIT ;  /* 0x000000000000794d */ /* 0x008fea0003800000 */
.L_x_9:
[----:B------:R-:W1:Y:S02]  /*b510*/  SYNCS.PHASECHK.TRANS64.TRYWAIT P1, [UR33], R122 ;  /* 0x0000007aff0075a7 */ /* 0x000e640008021121 */
[----:B-1----:R-:W-:Y:S05]  /*b520*/  @!P1 BRA `(.L_x_9) ;  /* 0xfffffffc00f89947 */ /* 0x002fea000383ffff */
[----:B------:R-:W-:Y:S05]  /*b530*/  BRA `(.L_x_16) ;  /* 0xffffffd400107947 */ /* 0x000fea000383ffff */
.L_x_12:
[----:B------:R-:W1:Y:S02]  /*b540*/  SYNCS.PHASECHK.TRANS64.TRYWAIT P1, [UR28], R0 ;  /* 0x00000000ff0075a7 */ /* 0x000e64000802111c */
[----:B-1----:R-:W-:Y:S05]  /*b550*/  @!P1 BRA `(.L_x_12) ;  /* 0xfffffffc00f89947 */ /* 0x002fea000383ffff */
[----:B------:R-:W-:Y:S05]  /*b560*/  BRA `(.L_x_11) ;  /* 0xffffffec00787947 */ /* 0x000fea000383ffff */
        .weak           $__internal_0_$__cuda_sm10x_tcgen05_guardrail_trap_col_being_dealloced_not_returned_by_alloc
        .type           $__internal_0_$__cuda_sm10x_tcgen05_guardrail_trap_col_being_dealloced_not_returned_by_alloc,@function
        .size           $__internal_0_$__cuda_sm10x_tcgen05_guardrail_trap_col_being_dealloced_not_returned_by_alloc,($__internal_1_$__cuda_sm10x_tcgen05_guardrail_trap_phase_invalid_during_alloc - $__internal_0_$__cuda_sm10x_tcgen05_guardrail_trap_col_being_dealloced_not_returned_by_alloc)
$__internal_0_$__cuda_sm10x_tcgen05_guardrail_trap_col_being_dealloced_not_returned_by_alloc:
[----:B------:R-:W-:Y:S05]  /*b570*/  BPT.TRAP 0x1 ;  /* 0x000000040000795c */ /* 0x000fea0000300000 */
[----:B------:R-:W-:-:S04]  /*b580*/  IMAD.MOV.U32 R3, RZ, RZ, 0x0 ;  /* 0x00000000ff037424 */ /* 0x000fc800078e00ff */
[----:B------:R-:W-:Y:S05]  /*b590*/  RET.REL.NODEC R2 `(matmul_kernel) ;  /* 0xffffff4802987950 */ /* 0x000fea0003c3ffff */
        .weak           $__internal_1_$__cuda_sm10x_tcgen05_guardrail_trap_phase_invalid_during_alloc
        .type           $__internal_1_$__cuda_sm10x_tcgen05_guardrail_trap_phase_invalid_during_alloc,@function
        .size           $__internal_1_$__cuda_sm10x_tcgen05_guardrail_trap_phase_invalid_during_alloc,($__internal_2_$__cuda_sm10x_tcgen05_guardrail_trap_unallocated_columns_being_dealloced - $__internal_1_$__cuda_sm10x_tcgen05_guardrail_trap_phase_invalid_during_alloc)
$__internal_1_$__cuda_sm10x_tcgen05_guardrail_trap_phase_invalid_during_alloc:
[----:B------:R-:W-:Y:S05]  /*b5a0*/  BPT.TRAP 0x1 ;  /* 0x000000040000795c */ /* 0x000fea0000300000 */
[----:B------:R-:W-:-:S04]  /*b5b0*/  IMAD.MOV.U32 R3, RZ, RZ, 0x0 ;  /* 0x00000000ff037424 */ /* 0x000fc800078e00ff */
[----:B------:R-:W-:Y:S05]  /*b5c0*/  RET.REL.NODEC R2 `(matmul_kernel) ;  /* 0xffffff48028c7950 */ /* 0x000fea0003c3ffff */
        .weak           $__internal_2_$__cuda_sm10x_tcgen05_guardrail_trap_unallocated_columns_being_dealloced
        .type           $__internal_2_$__cuda_sm10x_tcgen05_guardrail_trap_unallocated_columns_being_dealloced,@function
        .size           $__internal_2_$__cuda_sm10x_tcgen05_guardrail_trap_unallocated_columns_being_dealloced,(.L_x_20 - $__internal_2_$__cuda_sm10x_tcgen05_guardrail_trap_unallocated_columns_being_dealloced)
$__internal_2_$__cuda_sm10x_tcgen05_guardrail_trap_unallocated_columns_being_dealloced:
[----:B------:R-:W-:Y:S05]  /*b5d0*/  BPT.TRAP 0x1 ;  /* 0x000000040000795c */ /* 0x000fea0000300000 */
[----:B------:R-:W-:-:S04]  /*b5e0*/  IMAD.MOV.U32 R3, RZ, RZ, 0x0 ;  /* 0x00000000ff037424 */ /* 0x000fc800078e00ff */
[----:B------:R-:W-:Y:S05]  /*b5f0*/  RET.REL.NODEC R2 `(matmul_kernel) ;  /* 0xffffff4802807950 */ /* 0x000fea0003c3ffff */
.L_x_17:
[----:B------:R-:W-:-:S00]  /*b600*/  BRA `(.L_x_17) ;  /* 0xfffffffc00fc7947 */ /* 0x000fc0000383ffff */
[----:B------:R-:W-:-:S00]  /*b610*/  NOP ;  /* 0x0000000000007918 */ /* 0x000fc00000000000 */
        /* <DEDUP_REMOVED lines=14> */
.L_x_20:


//--------------------- .nv.shared.matmul_kernel  --------------------------
	.section	.nv.shared.matmul_kernel,"aw",@nobits
	.sectionflags	@""
	.align	16
	.zero		1024


//--------------------- .nv.shared.reserved.0     --------------------------
	.section	.nv.shared.reserved.0,"aw",@nobits
	.align	8
	.weak		__nv_reservedSMEM_offset_0_alias
	.size		__nv_reservedSMEM_offset_0_alias, 0, 64
	.other		__nv_reservedSMEM_offset_0_alias,@"STO_CUDA_RESERVED_SHARED STV_DEFAULT"
__nv_reservedSMEM_offset_0_alias:
	.zero		0
.nv.shared.reserved.0:
	.zero		64
	.weak		__nv_reservedSMEM_allocation_phase
	.type		__nv_reservedSMEM_allocation_phase,@object
	.size		__nv_reservedSMEM_allocation_phase,(.L_0 - __nv_reservedSMEM_allocation_phase)
__nv_reservedSMEM_allocation_phase:
	.zero		1
.L_0:
	.zero		7
	.weak		__nv_reservedSMEM_devtool_atexit_pc
	.type		__nv_reservedSMEM_devtool_atexit_pc,@object
	.size		__nv_reservedSMEM_devtool_atexit_pc,(__nv_reservedSMEM_allocation_mask - __nv_reservedSMEM_devtool_atexit_pc)
__nv_reservedSMEM_devtool_atexit_pc:
	.zero		8
	.weak		__nv_reservedSMEM_allocation_mask
	.type		__nv_reservedSMEM_allocation_mask,@object
	.size		__nv_reservedSMEM_allocation_mask,(.L_2 - __nv_reservedSMEM_allocation_mask)
__nv_reservedSMEM_allocation_mask:
	.zero		4
.L_2:


//--------------------- .nv.constant0.matmul_kernel --------------------------
	.section	.nv.constant0.matmul_kernel,"a",@progbits
	.sectionflags	@""
	.align	4
.nv.constant0.matmul_kernel:
	.zero		976


//--------------------- SYMBOLS --------------------------

	.type		.nv.reservedSmem.offset0,@object
	.size		.nv.reservedSmem.offset0,0x4
	.type		.nv.reservedSmem.cap,@object
	.size		.nv.reservedSmem.cap,0x4
